	.target	sm_90a

	.elftype	@"ET_EXEC"


//--------------------- .note.nv.tkinfo           --------------------------
	.section	.note.nv.tkinfo,"",@"SHT_NOTE"
	.sectionflags	@"SHF_NOTE_NV_TKINFO"
	.tkinfo
        /*0018*/ 	.word	0x00000002
        /*0030*/ 	.string	""
        /*0030*/ 	.string	"ptxas"
        /*0030*/ 	.string	"Cuda compilation tools, release 13.0, V13.0.88"
        /*0030*/ 	.string	"Build cuda_13.0.r13.0/compiler.36424714_0"
        /*0030*/ 	.string	"-arch sm_90a -m 64 "



//--------------------- .note.nv.cuinfo           --------------------------
	.section	.note.nv.cuinfo,"",@"SHT_NOTE"
	.sectionflags	@"SHF_NOTE_NV_CUINFO"
        /*0018*/ 	.short	0x0002
        /*001a*/ 	.short	0x005a
        /*001c*/ 	.short	0x0082
	.zero		2


//--------------------- .nv.info                  --------------------------
	.section	.nv.info,"",@"SHT_CUDA_INFO"
	.align	4


	//----- nvinfo : EIATTR_REGCOUNT
	.align		4
        /*0000*/ 	.byte	0x04, 0x2f
        /*0002*/ 	.short	(.L_15 - .L_14)
	.align		4
.L_14:
        /*0004*/ 	.word	index@(_ZN7cutlass13device_kernelINS_4gemm6kernel13GemmUniversalIN4cute5tupleIJiiiiEEENS1_10collective13CollectiveMmaINS1_34MainloopSm90TmaGmmaWarpSpecializedILi3ENS5_IJNS4_1CILi2EEENSA_ILi1EEESC_EEENS1_32KernelTmaWarpSpecializedPingpongEEENS5_IJNSA_ILi64EEENSA_ILi256EEESG_EEENS_10bfloat16_tENS5_IJlSC_lEEESJ_SK_NS4_8TiledMMAINS4_8MMA_AtomIJNS4_4SM904GMMA28MMA_64x256x16_F32BF16BF16_SSILNSO_5MajorE0ELSQ_0ELNSO_7ScaleInE1ELSR_1EEEEEENS4_6LayoutINS5_IJSC_SC_SC_EEENS5_IJNSA_ILi0EEESW_SW_EEEEENS5_IJNS4_10UnderscoreESZ_SZ_EEEEENS4_13SM90_TMA_LOADENS4_14ComposedLayoutINS4_7SwizzleILi3ELi4ELi3EEENS4_18smem_ptr_flag_bitsILi16EEENSU_INS5_IJNSA_ILi8EEESG_EEENS5_IJSG_SC_EEEEEEEvNS4_8identityENS4_23SM90_TMA_LOAD_MULTICASTES1C_vS1D_EENS_8epilogue10collective6detail29Sm90TmaWarpSpecializedAdapterINS1H_15DefaultEpilogueISJ_SK_SK_NS1G_6thread17LinearCombinationISJ_Li1EffLNS1L_9ScaleType4KindE0ELNS_15FloatRoundStyleE2ESJ_EENS1_15EpilogueDefaultEEEEEvvEEEEvNT_6ParamsE)
        /*0008*/ 	.word	0x000000a8


	//----- nvinfo : EIATTR_FRAME_SIZE
	.align		4
.L_15:
        /*000c*/ 	.byte	0x04, 0x11
        /*000e*/ 	.short	(.L_17 - .L_16)
	.align		4
.L_16:
        /*0010*/ 	.word	index@(_ZN7cutlass13device_kernelINS_4gemm6kernel13GemmUniversalIN4cute5tupleIJiiiiEEENS1_10collective13CollectiveMmaINS1_34MainloopSm90TmaGmmaWarpSpecializedILi3ENS5_IJNS4_1CILi2EEENSA_ILi1EEESC_EEENS1_32KernelTmaWarpSpecializedPingpongEEENS5_IJNSA_ILi64EEENSA_ILi256EEESG_EEENS_10bfloat16_tENS5_IJlSC_lEEESJ_SK_NS4_8TiledMMAINS4_8MMA_AtomIJNS4_4SM904GMMA28MMA_64x256x16_F32BF16BF16_SSILNSO_5MajorE0ELSQ_0ELNSO_7ScaleInE1ELSR_1EEEEEENS4_6LayoutINS5_IJSC_SC_SC_EEENS5_IJNSA_ILi0EEESW_SW_EEEEENS5_IJNS4_10UnderscoreESZ_SZ_EEEEENS4_13SM90_TMA_LOADENS4_14ComposedLayoutINS4_7SwizzleILi3ELi4ELi3EEENS4_18smem_ptr_flag_bitsILi16EEENSU_INS5_IJNSA_ILi8EEESG_EEENS5_IJSG_SC_EEEEEEEvNS4_8identityENS4_23SM90_TMA_LOAD_MULTICASTES1C_vS1D_EENS_8epilogue10collective6detail29Sm90TmaWarpSpecializedAdapterINS1H_15DefaultEpilogueISJ_SK_SK_NS1G_6thread17LinearCombinationISJ_Li1EffLNS1L_9ScaleType4KindE0ELNS_15FloatRoundStyleE2ESJ_EENS1_15EpilogueDefaultEEEEEvvEEEEvNT_6ParamsE)
        /*0014*/ 	.word	0x00000008


	//----- nvinfo : EIATTR_MIN_STACK_SIZE
	.align		4
.L_17:
        /*0018*/ 	.byte	0x04, 0x12
        /*001a*/ 	.short	(.L_19 - .L_18)
	.align		4
.L_18:
        /*001c*/ 	.word	index@(_ZN7cutlass13device_kernelINS_4gemm6kernel13GemmUniversalIN4cute5tupleIJiiiiEEENS1_10collective13CollectiveMmaINS1_34MainloopSm90TmaGmmaWarpSpecializedILi3ENS5_IJNS4_1CILi2EEENSA_ILi1EEESC_EEENS1_32KernelTmaWarpSpecializedPingpongEEENS5_IJNSA_ILi64EEENSA_ILi256EEESG_EEENS_10bfloat16_tENS5_IJlSC_lEEESJ_SK_NS4_8TiledMMAINS4_8MMA_AtomIJNS4_4SM904GMMA28MMA_64x256x16_F32BF16BF16_SSILNSO_5MajorE0ELSQ_0ELNSO_7ScaleInE1ELSR_1EEEEEENS4_6LayoutINS5_IJSC_SC_SC_EEENS5_IJNSA_ILi0EEESW_SW_EEEEENS5_IJNS4_10UnderscoreESZ_SZ_EEEEENS4_13SM90_TMA_LOADENS4_14ComposedLayoutINS4_7SwizzleILi3ELi4ELi3EEENS4_18smem_ptr_flag_bitsILi16EEENSU_INS5_IJNSA_ILi8EEESG_EEENS5_IJSG_SC_EEEEEEEvNS4_8identityENS4_23SM90_TMA_LOAD_MULTICASTES1C_vS1D_EENS_8epilogue10collective6detail29Sm90TmaWarpSpecializedAdapterINS1H_15DefaultEpilogueISJ_SK_SK_NS1G_6thread17LinearCombinationISJ_Li1EffLNS1L_9ScaleType4KindE0ELNS_15FloatRoundStyleE2ESJ_EENS1_15EpilogueDefaultEEEEEvvEEEEvNT_6ParamsE)
        /*0020*/ 	.word	0x00000008
.L_19:


//--------------------- .nv.compat                --------------------------
	.section	.nv.compat,"",@"SHT_CUDA_COMPAT_INFO"
	.align	4
        /*0000*/ 	.byte	0x02, 0x09, 0x01, 0x00, 0x02, 0x02, 0x04, 0x00, 0x02, 0x05, 0x05, 0x00, 0x03, 0x07, 0x01, 0x01
        /*0010*/ 	.byte	0x02, 0x03, 0x01, 0x00, 0x02, 0x06, 0x01, 0x00, 0x04, 0x0b, 0x08, 0x00, 0x00, 0x00, 0x00, 0x00
        /*0020*/ 	.byte	0x00, 0x00, 0x00, 0x00


//--------------------- .nv.info._ZN7cutlass13device_kernelINS_4gemm6kernel13GemmUniversalIN4cute5tupleIJiiiiEEENS1_10collective13CollectiveMmaINS1_34MainloopSm90TmaGmmaWarpSpecializedILi3ENS5_IJNS4_1CILi2EEENSA_ILi1EEESC_EEENS1_32KernelTmaWarpSpecializedPingpongEEENS5_IJNSA_ILi64EEENSA_ILi256EEESG_EEENS_10bfloat16_tENS5_IJlSC_lEEESJ_SK_NS4_8TiledMMAINS4_8MMA_AtomIJNS4_4SM904GMMA28MMA_64x256x16_F32BF16BF16_SSILNSO_5MajorE0ELSQ_0ELNSO_7ScaleInE1ELSR_1EEEEEENS4_6LayoutINS5_IJSC_SC_SC_EEENS5_IJNSA_ILi0EEESW_SW_EEEEENS5_IJNS4_10UnderscoreESZ_SZ_EEEEENS4_13SM90_TMA_LOADENS4_14ComposedLayoutINS4_7SwizzleILi3ELi4ELi3EEENS4_18smem_ptr_flag_bitsILi16EEENSU_INS5_IJNSA_ILi8EEESG_EEENS5_IJSG_SC_EEEEEEEvNS4_8identityENS4_23SM90_TMA_LOAD_MULTICASTES1C_vS1D_EENS_8epilogue10collective6detail29Sm90TmaWarpSpecializedAdapterINS1H_15DefaultEpilogueISJ_SK_SK_NS1G_6thread17LinearCombinationISJ_Li1EffLNS1L_9ScaleType4KindE0ELNS_15FloatRoundStyleE2ESJ_EENS1_15EpilogueDefaultEEEEEvvEEEEvNT_6ParamsE --------------------------
	.section	.nv.info._ZN7cutlass13device_kernelINS_4gemm6kernel13GemmUniversalIN4cute5tupleIJiiiiEEENS1_10collective13CollectiveMmaINS1_34MainloopSm90TmaGmmaWarpSpecializedILi3ENS5_IJNS4_1CILi2EEENSA_ILi1EEESC_EEENS1_32KernelTmaWarpSpecializedPingpongEEENS5_IJNSA_ILi64EEENSA_ILi256EEESG_EEENS_10bfloat16_tENS5_IJlSC_lEEESJ_SK_NS4_8TiledMMAINS4_8MMA_AtomIJNS4_4SM904GMMA28MMA_64x256x16_F32BF16BF16_SSILNSO_5MajorE0ELSQ_0ELNSO_7ScaleInE1ELSR_1EEEEEENS4_6LayoutINS5_IJSC_SC_SC_EEENS5_IJNSA_ILi0EEESW_SW_EEEEENS5_IJNS4_10UnderscoreESZ_SZ_EEEEENS4_13SM90_TMA_LOADENS4_14ComposedLayoutINS4_7SwizzleILi3ELi4ELi3EEENS4_18smem_ptr_flag_bitsILi16EEENSU_INS5_IJNSA_ILi8EEESG_EEENS5_IJSG_SC_EEEEEEEvNS4_8identityENS4_23SM90_TMA_LOAD_MULTICASTES1C_vS1D_EENS_8epilogue10collective6detail29Sm90TmaWarpSpecializedAdapterINS1H_15DefaultEpilogueISJ_SK_SK_NS1G_6thread17LinearCombinationISJ_Li1EffLNS1L_9ScaleType4KindE0ELNS_15FloatRoundStyleE2ESJ_EENS1_15EpilogueDefaultEEEEEvvEEEEvNT_6ParamsE,"",@"SHT_CUDA_INFO"
	.sectionflags	@""
	.align	4


	//----- nvinfo : EIATTR_CUDA_API_VERSION
	.align		4
        /*0000*/ 	.byte	0x04, 0x37
        /*0002*/ 	.short	(.L_21 - .L_20)
.L_20:
        /*0004*/ 	.word	0x00000082


	//----- nvinfo : EIATTR_KPARAM_INFO
	.align		4
.L_21:
        /*0008*/ 	.byte	0x04, 0x17
        /*000a*/ 	.short	(.L_23 - .L_22)
.L_22:
        /*000c*/ 	.word	0x00000000
        /*0010*/ 	.short	0x0000
        /*0012*/ 	.short	0x0070
        /*0014*/ 	.byte	0x00, 0xf0, 0x01, 0x10


	//----- nvinfo : EIATTR_SPARSE_MMA_MASK
	.align		4
.L_23:
        /*0018*/ 	.byte	0x03, 0x50
        /*001a*/ 	.short	0x0000


	//----- nvinfo : EIATTR_MAXREG_COUNT
	.align		4
        /*001c*/ 	.byte	0x03, 0x1b
        /*001e*/ 	.short	0x00a8


	//----- nvinfo : EIATTR_NUM_BARRIERS
	.align		4
        /*0020*/ 	.byte	0x02, 0x4c
        /*0022*/ 	.byte	0x01
	.zero		1


	//----- nvinfo : EIATTR_EXTERNS
	.align		4
        /*0024*/ 	.byte	0x04, 0x0f
        /*0026*/ 	.short	(.L_25 - .L_24)


	//   ....[0]....
	.align		4
.L_24:
        /*0028*/ 	.word	index@(__assertfail)


	//----- nvinfo : EIATTR_ANNOTATIONS
	.align		4
.L_25:
        /*002c*/ 	.byte	0x04, 0x55
        /*002e*/ 	.short	(.L_27 - .L_26)


	//   ....[0]....
.L_26:
        /*0030*/ 	.word	0x00000001
        /*0034*/ 	.byte	0x90, 0x0d, 0x00, 0x00, 0x01, 0x00, 0x00, 0x00, 0x30, 0x9f, 0x00, 0x00, 0x01, 0x00, 0x00, 0x00
        /*0044*/ 	.byte	0xb0, 0xab, 0x00, 0x00


	//----- nvinfo : EIATTR_MERCURY_ISA_VERSION
	.align		4
.L_27:
        /*0048*/ 	.byte	0x03, 0x5f
        /*004a*/ 	.short	0x0101


	//----- nvinfo : EIATTR_INT_WARP_WIDE_INSTR_OFFSETS
	.align		4
        /*004c*/ 	.byte	0x04, 0x31
        /*004e*/ 	.short	(.L_29 - .L_28)


	//   ....[0]....
.L_28:
        /*0050*/ 	.word	0x00000510


	//   ....[1]....
        /*0054*/ 	.word	0x00000540


	//   ....[2]....
        /*0058*/ 	.word	0x00000580


	//   ....[3]....
        /*005c*/ 	.word	0x000006b0


	//   ....[4]....
        /*0060*/ 	.word	0x000006c0


	//   ....[5]....
        /*0064*/ 	.word	0x000006d0


	//   ....[6]....
        /*0068*/ 	.word	0x00000770


	//   ....[7]....
        /*006c*/ 	.word	0x000007b0


	//   ....[8]....
        /*0070*/ 	.word	0x00002060


	//----- nvinfo : EIATTR_COOP_GROUP_MASK_REGIDS
	.align		4
.L_29:
        /*0074*/ 	.byte	0x04, 0x29
        /*0076*/ 	.short	(.L_31 - .L_30)


	//   ....[0]....
.L_30:
        /*0078*/ 	.word	0xffffffff


	//   ....[1]....
        /*007c*/ 	.word	0xffffffff


	//   ....[2]....
        /*0080*/ 	.word	0xffffffff


	//   ....[3]....
        /*0084*/ 	.word	0xffffffff


	//   ....[4]....
        /*0088*/ 	.word	0xffffffff


	//   ....[5]....
        /*008c*/ 	.word	0xffffffff


	//   ....[6]....
        /*0090*/ 	.word	0xffffffff


	//----- nvinfo : EIATTR_COOP_GROUP_INSTR_OFFSETS
	.align		4
.L_31:
        /*0094*/ 	.byte	0x04, 0x28
        /*0096*/ 	.short	(.L_33 - .L_32)


	//   ....[0]....
.L_32:
        /*0098*/ 	.word	0x00000070


	//   ....[1]....
        /*009c*/ 	.word	0x00000080


	//   ....[2]....
        /*00a0*/ 	.word	0x00000140


	//   ....[3]....
        /*00a4*/ 	.word	0x000002d0


	//   ....[4]....
        /*00a8*/ 	.word	0x00000310


	//   ....[5]....
        /*00ac*/ 	.word	0x000006f0


	//   ....[6]....
        /*00b0*/ 	.word	0x00000930


	//----- nvinfo : EIATTR_REG_RECONFIG
	.align		4
.L_33:
        /*00b4*/ 	.byte	0x01, 0x54
	.zero		2


	//----- nvinfo : EIATTR_SYSCALL_OFFSETS
	.align		4
        /*00b8*/ 	.byte	0x04, 0x46
        /*00ba*/ 	.short	(.L_35 - .L_34)


	//   ....[0]....
.L_34:
        /*00bc*/ 	.word	0x000017c0


	//----- nvinfo : EIATTR_MBARRIER_INSTR_OFFSETS
	.align		4
.L_35:
        /*00c0*/ 	.byte	0x04, 0x39
        /*00c2*/ 	.short	(.L_37 - .L_36)


	//   ....[0]....
.L_36:
        /*00c4*/ 	.word	0x00000260
        /*00c8*/ 	.word	0x000000ff
        /*00cc*/ 	.word	0x00000000
        /*00d0*/ 	.short	0x0100
        /*00d2*/ 	.byte	0x08
	.zero		1


	//   ....[1]....
        /*00d4*/ 	.word	0x00000270
        /*00d8*/ 	.word	0x000000ff
        /*00dc*/ 	.word	0x00000018
        /*00e0*/ 	.short	0x0100
        /*00e2*/ 	.byte	0x08
	.zero		1


	//   ....[2]....
        /*00e4*/ 	.word	0x00000280
        /*00e8*/ 	.word	0x000000ff
        /*00ec*/ 	.word	0x00000008
        /*00f0*/ 	.short	0x0100
        /*00f2*/ 	.byte	0x08
	.zero		1


	//   ....[3]....
        /*00f4*/ 	.word	0x00000290
        /*00f8*/ 	.word	0x000000ff
        /*00fc*/ 	.word	0x00000020
        /*0100*/ 	.short	0x0100
        /*0102*/ 	.byte	0x08
	.zero		1


	//   ....[4]....
        /*0104*/ 	.word	0x000002a0
        /*0108*/ 	.word	0x000000ff
        /*010c*/ 	.word	0x00000010
        /*0110*/ 	.short	0x0100
        /*0112*/ 	.byte	0x08
	.zero		1


	//   ....[5]....
        /*0114*/ 	.word	0x000002b0
        /*0118*/ 	.word	0x000000ff
        /*011c*/ 	.word	0x00000028
        /*0120*/ 	.short	0x0100
        /*0122*/ 	.byte	0x08
	.zero		1


	//   ....[6]....
        /*0124*/ 	.word	0x000007e0
        /*0128*/ 	.word	0x000000ff
        /*012c*/ 	.word	0x00000060
        /*0130*/ 	.short	0x0100
        /*0132*/ 	.byte	0x08
	.zero		1


	//   ....[7]....
        /*0134*/ 	.word	0x00000870
        /*0138*/ 	.word	0x000000ff
        /*013c*/ 	.word	0x00000068
        /*0140*/ 	.short	0x0100
        /*0142*/ 	.byte	0x08
	.zero		1


	//   ....[8]....
        /*0144*/ 	.word	0x000008b0
        /*0148*/ 	.word	0x000000ff
        /*014c*/ 	.word	0x00000040
        /*0150*/ 	.short	0x0100
        /*0152*/ 	.byte	0x09
	.zero		1


	//   ....[9]....
        /*0154*/ 	.word	0x000008c0
        /*0158*/ 	.word	0x000000ff
        /*015c*/ 	.word	0x00000048
        /*0160*/ 	.short	0x0100
        /*0162*/ 	.byte	0x09
	.zero		1


	//   ....[10]....
        /*0164*/ 	.word	0x000008d0
        /*0168*/ 	.word	0x000000ff
        /*016c*/ 	.word	0x00000050
        /*0170*/ 	.short	0x0100
        /*0172*/ 	.byte	0x09
	.zero		1


	//   ....[11]....
        /*0174*/ 	.word	0x000008e0
        /*0178*/ 	.word	0x000000ff
        /*017c*/ 	.word	0x00000058
        /*0180*/ 	.short	0x0100
        /*0182*/ 	.byte	0x09
	.zero		1


	//   ....[12]....
        /*0184*/ 	.word	0x000016a0
        /*0188*/ 	.word	0x0000009f
        /*018c*/ 	.word	0x00000000
        /*0190*/ 	.short	0x010a
        /*0192*/ 	.byte	0x2a
	.zero		1


	//   ....[13]....
        /*0194*/ 	.word	0x00001840
        /*0198*/ 	.word	0x00000003
        /*019c*/ 	.word	0x00000000
        /*01a0*/ 	.short	0x010a
        /*01a2*/ 	.byte	0x3f
	.zero		1


	//   ....[14]....
        /*01a4*/ 	.word	0x000018a0
        /*01a8*/ 	.word	0x00000003
        /*01ac*/ 	.word	0x00000000
        /*01b0*/ 	.short	0x010a
        /*01b2*/ 	.byte	0x3f
	.zero		1


	//   ....[15]....
        /*01b4*/ 	.word	0x00001c30
        /*01b8*/ 	.word	0x000000ff
        /*01bc*/ 	.word	0x00000000
        /*01c0*/ 	.short	0x010a
        /*01c2*/ 	.byte	0x04
	.zero		1


	//   ....[16]....
        /*01c4*/ 	.word	0x00001c70
        /*01c8*/ 	.word	0x000000ff
        /*01cc*/ 	.word	0x00000000
        /*01d0*/ 	.short	0x010a
        /*01d2*/ 	.byte	0x04
	.zero		1


	//   ....[17]....
        /*01d4*/ 	.word	0x00001f00
        /*01d8*/ 	.word	0x00000005
        /*01dc*/ 	.word	0x00000000
        /*01e0*/ 	.short	0x0101
        /*01e2*/ 	.byte	0x3f
	.zero		1


	//   ....[18]....
        /*01e4*/ 	.word	0x00002000
        /*01e8*/ 	.word	0x000000a0
        /*01ec*/ 	.word	0x00000000
        /*01f0*/ 	.short	0x0101
        /*01f2*/ 	.byte	0x2d
	.zero		1


	//   ....[19]....
        /*01f4*/ 	.word	0x00002100
        /*01f8*/ 	.word	0x00000003
        /*01fc*/ 	.word	0x00000000
        /*0200*/ 	.short	0x0101
        /*0202*/ 	.byte	0x3f
	.zero		1


	//   ....[20]....
        /*0204*/ 	.word	0x000021c0
        /*0208*/ 	.word	0x0000009f
        /*020c*/ 	.word	0x00000010
        /*0210*/ 	.short	0x010a
        /*0212*/ 	.byte	0x2a
	.zero		1


	//   ....[21]....
        /*0214*/ 	.word	0x00009f50
        /*0218*/ 	.word	0x000000a2
        /*021c*/ 	.word	0x00000000
        /*0220*/ 	.short	0x0101
        /*0222*/ 	.byte	0x2d
	.zero		1


	//   ....[22]....
        /*0224*/ 	.word	0x0000a900
        /*0228*/ 	.word	0x0000000c
        /*022c*/ 	.word	0x00000018
        /*0230*/ 	.short	0x010a
        /*0232*/ 	.byte	0x3f
	.zero		1


	//   ....[23]....
        /*0234*/ 	.word	0x0000acc0
        /*0238*/ 	.word	0x00000004
        /*023c*/ 	.word	0x00000068
        /*0240*/ 	.short	0x0101
        /*0242*/ 	.byte	0x3f
	.zero		1


	//   ....[24]....
        /*0244*/ 	.word	0x0000b450
        /*0248*/ 	.word	0x00000007
        /*024c*/ 	.word	0x00000000
        /*0250*/ 	.short	0x010a
        /*0252*/ 	.byte	0x3f
	.zero		1


	//   ....[25]....
        /*0254*/ 	.word	0x0000b4d0
        /*0258*/ 	.word	0x00000009
        /*025c*/ 	.word	0x00000000
        /*0260*/ 	.short	0x010a
        /*0262*/ 	.byte	0x3f
	.zero		1


	//   ....[26]....
        /*0264*/ 	.word	0x0000b560
        /*0268*/ 	.word	0x00000003
        /*026c*/ 	.word	0x00000000
        /*0270*/ 	.short	0x010a
        /*0272*/ 	.byte	0x3f
	.zero		1


	//   ....[27]....
        /*0274*/ 	.word	0x0000b5c0
        /*0278*/ 	.word	0x000000a1
        /*027c*/ 	.word	0x00000000
        /*0280*/ 	.short	0x010a
        /*0282*/ 	.byte	0x3f
	.zero		1


	//   ....[28]....
        /*0284*/ 	.word	0x0000b610
        /*0288*/ 	.word	0x00000003
        /*028c*/ 	.word	0x00000000
        /*0290*/ 	.short	0x010a
        /*0292*/ 	.byte	0x3f
	.zero		1


	//   ....[29]....
        /*0294*/ 	.word	0x0000b670
        /*0298*/ 	.word	0x00000005
        /*029c*/ 	.word	0x00000000
        /*02a0*/ 	.short	0x010a
        /*02a2*/ 	.byte	0x3f
	.zero		1


	//   ....[30]....
        /*02a4*/ 	.word	0x0000b6c0
        /*02a8*/ 	.word	0x000000a1
        /*02ac*/ 	.word	0x00000010
        /*02b0*/ 	.short	0x010a
        /*02b2*/ 	.byte	0x3f
	.zero		1


	//   ....[31]....
        /*02b4*/ 	.word	0x0000b790
        /*02b8*/ 	.word	0x0000000c
        /*02bc*/ 	.word	0x00000018
        /*02c0*/ 	.short	0x010a
        /*02c2*/ 	.byte	0x3f
	.zero		1


	//   ....[32]....
        /*02c4*/ 	.word	0x0000b860
        /*02c8*/ 	.word	0x00000007
        /*02cc*/ 	.word	0x00000000
        /*02d0*/ 	.short	0x010a
        /*02d2*/ 	.byte	0x3f
	.zero		1


	//   ....[33]....
        /*02d4*/ 	.word	0x0000b8b0
        /*02d8*/ 	.word	0x00000009
        /*02dc*/ 	.word	0x00000000
        /*02e0*/ 	.short	0x010a
        /*02e2*/ 	.byte	0x3f
	.zero		1


	//----- nvinfo : EIATTR_NUM_MBARRIERS
	.align		4
.L_37:
        /*02e4*/ 	.byte	0x03, 0x38
        /*02e6*/ 	.short	0x000c


	//----- nvinfo : EIATTR_EXIT_INSTR_OFFSETS
	.align		4
        /*02e8*/ 	.byte	0x04, 0x1c
        /*02ea*/ 	.short	(.L_39 - .L_38)


	//   ....[0]....
.L_38:
        /*02ec*/ 	.word	0x000013d0


	//   ....[1]....
        /*02f0*/ 	.word	0x00001430


	//   ....[2]....
        /*02f4*/ 	.word	0x0000a5e0


	//   ....[3]....
        /*02f8*/ 	.word	0x0000a610


	//   ....[4]....
        /*02fc*/ 	.word	0x0000b5b0


	//----- nvinfo : EIATTR_MAX_THREADS
	.align		4
.L_39:
        /*0300*/ 	.byte	0x04, 0x05
        /*0302*/ 	.short	(.L_41 - .L_40)
.L_40:
        /*0304*/ 	.word	0x00000180
        /*0308*/ 	.word	0x00000001
        /*030c*/ 	.word	0x00000001


	//----- nvinfo : EIATTR_CRS_STACK_SIZE
	.align		4
.L_41:
        /*0310*/ 	.byte	0x04, 0x1e
        /*0312*/ 	.short	(.L_43 - .L_42)
.L_42:
        /*0314*/ 	.word	0x00000000


	//----- nvinfo : EIATTR_CBANK_PARAM_SIZE
	.align		4
.L_43:
        /*0318*/ 	.byte	0x03, 0x19
        /*031a*/ 	.short	0x0470


	//----- nvinfo : EIATTR_PARAM_CBANK
	.align		4
        /*031c*/ 	.byte	0x04, 0x0a
        /*031e*/ 	.short	(.L_45 - .L_44)
	.align		4
.L_44:
        /*0320*/ 	.word	index@(.nv.constant0._ZN7cutlass13device_kernelINS_4gemm6kernel13GemmUniversalIN4cute5tupleIJiiiiEEENS1_10collective13CollectiveMmaINS1_34MainloopSm90TmaGmmaWarpSpecializedILi3ENS5_IJNS4_1CILi2EEENSA_ILi1EEESC_EEENS1_32KernelTmaWarpSpecializedPingpongEEENS5_IJNSA_ILi64EEENSA_ILi256EEESG_EEENS_10bfloat16_tENS5_IJlSC_lEEESJ_SK_NS4_8TiledMMAINS4_8MMA_AtomIJNS4_4SM904GMMA28MMA_64x256x16_F32BF16BF16_SSILNSO_5MajorE0ELSQ_0ELNSO_7ScaleInE1ELSR_1EEEEEENS4_6LayoutINS5_IJSC_SC_SC_EEENS5_IJNSA_ILi0EEESW_SW_EEEEENS5_IJNS4_10UnderscoreESZ_SZ_EEEEENS4_13SM90_TMA_LOADENS4_14ComposedLayoutINS4_7SwizzleILi3ELi4ELi3EEENS4_18smem_ptr_flag_bitsILi16EEENSU_INS5_IJNSA_ILi8EEESG_EEENS5_IJSG_SC_EEEEEEEvNS4_8identityENS4_23SM90_TMA_LOAD_MULTICASTES1C_vS1D_EENS_8epilogue10collective6detail29Sm90TmaWarpSpecializedAdapterINS1H_15DefaultEpilogueISJ_SK_SK_NS1G_6thread17LinearCombinationISJ_Li1EffLNS1L_9ScaleType4KindE0ELNS_15FloatRoundStyleE2ESJ_EENS1_15EpilogueDefaultEEEEEvvEEEEvNT_6ParamsE)
        /*0324*/ 	.short	0x0210
        /*0326*/ 	.short	0x0470


	//----- nvinfo : EIATTR_SW_WAR
	.align		4
.L_45:
        /*0328*/ 	.byte	0x04, 0x36
        /*032a*/ 	.short	(.L_47 - .L_46)
.L_46:
        /*032c*/ 	.word	0x00000008
.L_47:


//--------------------- .nv.callgraph             --------------------------
	.section	.nv.callgraph,"",@"SHT_CUDA_CALLGRAPH"
	.align	4
	.sectionentsize	8
	.align		4
        /*0000*/ 	.word	0x00000000
	.align		4
        /*0004*/ 	.word	0xffffffff
	.align		4
        /*0008*/ 	.word	index@(_ZN7cutlass13device_kernelINS_4gemm6kernel13GemmUniversalIN4cute5tupleIJiiiiEEENS1_10collective13CollectiveMmaINS1_34MainloopSm90TmaGmmaWarpSpecializedILi3ENS5_IJNS4_1CILi2EEENSA_ILi1EEESC_EEENS1_32KernelTmaWarpSpecializedPingpongEEENS5_IJNSA_ILi64EEENSA_ILi256EEESG_EEENS_10bfloat16_tENS5_IJlSC_lEEESJ_SK_NS4_8TiledMMAINS4_8MMA_AtomIJNS4_4SM904GMMA28MMA_64x256x16_F32BF16BF16_SSILNSO_5MajorE0ELSQ_0ELNSO_7ScaleInE1ELSR_1EEEEEENS4_6LayoutINS5_IJSC_SC_SC_EEENS5_IJNSA_ILi0EEESW_SW_EEEEENS5_IJNS4_10UnderscoreESZ_SZ_EEEEENS4_13SM90_TMA_LOADENS4_14ComposedLayoutINS4_7SwizzleILi3ELi4ELi3EEENS4_18smem_ptr_flag_bitsILi16EEENSU_INS5_IJNSA_ILi8EEESG_EEENS5_IJSG_SC_EEEEEEEvNS4_8identityENS4_23SM90_TMA_LOAD_MULTICASTES1C_vS1D_EENS_8epilogue10collective6detail29Sm90TmaWarpSpecializedAdapterINS1H_15DefaultEpilogueISJ_SK_SK_NS1G_6thread17LinearCombinationISJ_Li1EffLNS1L_9ScaleType4KindE0ELNS_15FloatRoundStyleE2ESJ_EENS1_15EpilogueDefaultEEEEEvvEEEEvNT_6ParamsE)
	.align		4
        /*000c*/ 	.word	index@(__assertfail)
	.align		4
        /*0010*/ 	.word	0x00000000
	.align		4
        /*0014*/ 	.word	0xfffffffe
	.align		4
        /*0018*/ 	.word	0x00000000
	.align		4
        /*001c*/ 	.word	0xfffffffd
	.align		4
        /*0020*/ 	.word	0x00000000
	.align		4
        /*0024*/ 	.word	0xfffffffc


//--------------------- .nv.constant4             --------------------------
	.section	.nv.constant4,"a",@progbits
	.align	8
	.align		8
.nv.constant4:
        /*0000*/ 	.dword	__assertfail
	.align		8
        /*0008*/ 	.dword	__unnamed_1
	.align		8
        /*0010*/ 	.dword	_ZN39_INTERNAL_89fabab7_4_k_cu_47a87a13_35784cuda3std3__45__cpo5beginE
	.align		8
        /*0018*/ 	.dword	_ZN39_INTERNAL_89fabab7_4_k_cu_47a87a13_35784cuda3std3__45__cpo3endE
	.align		8
        /*0020*/ 	.dword	_ZN39_INTERNAL_89fabab7_4_k_cu_47a87a13_35784cuda3std3__45__cpo6cbeginE
	.align		8
        /*0028*/ 	.dword	_ZN39_INTERNAL_89fabab7_4_k_cu_47a87a13_35784cuda3std3__45__cpo4cendE
	.align		8
        /*0030*/ 	.dword	_ZN39_INTERNAL_89fabab7_4_k_cu_47a87a13_35784cuda3std3__441_GLOBAL__N__89fabab7_4_k_cu_47a87a13_35786ignoreE
	.align		8
        /*0038*/ 	.dword	_ZN39_INTERNAL_89fabab7_4_k_cu_47a87a13_35784cuda3std3__419piecewise_constructE
	.align		8
        /*0040*/ 	.dword	_ZN39_INTERNAL_89fabab7_4_k_cu_47a87a13_35784cuda3std3__48in_placeE
	.align		8
        /*0048*/ 	.dword	_ZN39_INTERNAL_89fabab7_4_k_cu_47a87a13_35784cuda3std6ranges3__45__cpo4swapE
	.align		8
        /*0050*/ 	.dword	_ZN39_INTERNAL_89fabab7_4_k_cu_47a87a13_35784cuda3std6ranges3__45__cpo9iter_moveE
	.align		8
        /*0058*/ 	.dword	_ZN39_INTERNAL_89fabab7_4_k_cu_47a87a13_35784cute7productE
	.align		8
        /*0060*/ 	.dword	_ZN39_INTERNAL_89fabab7_4_k_cu_47a87a13_35784cute1_E
	.align		8
        /*0068*/ 	.dword	$str$22
	.align		8
        /*0070*/ 	.dword	$str$23


//--------------------- .text._ZN7cutlass13device_kernelINS_4gemm6kernel13GemmUniversalIN4cute5tupleIJiiiiEEENS1_10collective13CollectiveMmaINS1_34MainloopSm90TmaGmmaWarpSpecializedILi3ENS5_IJNS4_1CILi2EEENSA_ILi1EEESC_EEENS1_32KernelTmaWarpSpecializedPingpongEEENS5_IJNSA_ILi64EEENSA_ILi256EEESG_EEENS_10bfloat16_tENS5_IJlSC_lEEESJ_SK_NS4_8TiledMMAINS4_8MMA_AtomIJNS4_4SM904GMMA28MMA_64x256x16_F32BF16BF16_SSILNSO_5MajorE0ELSQ_0ELNSO_7ScaleInE1ELSR_1EEEEEENS4_6LayoutINS5_IJSC_SC_SC_EEENS5_IJNSA_ILi0EEESW_SW_EEEEENS5_IJNS4_10UnderscoreESZ_SZ_EEEEENS4_13SM90_TMA_LOADENS4_14ComposedLayoutINS4_7SwizzleILi3ELi4ELi3EEENS4_18smem_ptr_flag_bitsILi16EEENSU_INS5_IJNSA_ILi8EEESG_EEENS5_IJSG_SC_EEEEEEEvNS4_8identityENS4_23SM90_TMA_LOAD_MULTICASTES1C_vS1D_EENS_8epilogue10collective6detail29Sm90TmaWarpSpecializedAdapterINS1H_15DefaultEpilogueISJ_SK_SK_NS1G_6thread17LinearCombinationISJ_Li1EffLNS1L_9ScaleType4KindE0ELNS_15FloatRoundStyleE2ESJ_EENS1_15EpilogueDefaultEEEEEvvEEEEvNT_6ParamsE --------------------------
	.section	.text._ZN7cutlass13device_kernelINS_4gemm6kernel13GemmUniversalIN4cute5tupleIJiiiiEEENS1_10collective13CollectiveMmaINS1_34MainloopSm90TmaGmmaWarpSpecializedILi3ENS5_IJNS4_1CILi2EEENSA_ILi1EEESC_EEENS1_32KernelTmaWarpSpecializedPingpongEEENS5_IJNSA_ILi64EEENSA_ILi256EEESG_EEENS_10bfloat16_tENS5_IJlSC_lEEESJ_SK_NS4_8TiledMMAINS4_8MMA_AtomIJNS4_4SM904GMMA28MMA_64x256x16_F32BF16BF16_SSILNSO_5MajorE0ELSQ_0ELNSO_7ScaleInE1ELSR_1EEEEEENS4_6LayoutINS5_IJSC_SC_SC_EEENS5_IJNSA_ILi0EEESW_SW_EEEEENS5_IJNS4_10UnderscoreESZ_SZ_EEEEENS4_13SM90_TMA_LOADENS4_14ComposedLayoutINS4_7SwizzleILi3ELi4ELi3EEENS4_18smem_ptr_flag_bitsILi16EEENSU_INS5_IJNSA_ILi8EEESG_EEENS5_IJSG_SC_EEEEEEEvNS4_8identityENS4_23SM90_TMA_LOAD_MULTICASTES1C_vS1D_EENS_8epilogue10collective6detail29Sm90TmaWarpSpecializedAdapterINS1H_15DefaultEpilogueISJ_SK_SK_NS1G_6thread17LinearCombinationISJ_Li1EffLNS1L_9ScaleType4KindE0ELNS_15FloatRoundStyleE2ESJ_EENS1_15EpilogueDefaultEEEEEvvEEEEvNT_6ParamsE,"ax",@progbits
	.align	128
.text._ZN7cutlass13device_kernelINS_4gemm6kernel13GemmUniversalIN4cute5tupleIJiiiiEEENS1_10collective13CollectiveMmaINS1_34MainloopSm90TmaGmmaWarpSpecializedILi3ENS5_IJNS4_1CILi2EEENSA_ILi1EEESC_EEENS1_32KernelTmaWarpSpecializedPingpongEEENS5_IJNSA_ILi64EEENSA_ILi256EEESG_EEENS_10bfloat16_tENS5_IJlSC_lEEESJ_SK_NS4_8TiledMMAINS4_8MMA_AtomIJNS4_4SM904GMMA28MMA_64x256x16_F32BF16BF16_SSILNSO_5MajorE0ELSQ_0ELNSO_7ScaleInE1ELSR_1EEEEEENS4_6LayoutINS5_IJSC_SC_SC_EEENS5_IJNSA_ILi0EEESW_SW_EEEEENS5_IJNS4_10UnderscoreESZ_SZ_EEEEENS4_13SM90_TMA_LOADENS4_14ComposedLayoutINS4_7SwizzleILi3ELi4ELi3EEENS4_18smem_ptr_flag_bitsILi16EEENSU_INS5_IJNSA_ILi8EEESG_EEENS5_IJSG_SC_EEEEEEEvNS4_8identityENS4_23SM90_TMA_LOAD_MULTICASTES1C_vS1D_EENS_8epilogue10collective6detail29Sm90TmaWarpSpecializedAdapterINS1H_15DefaultEpilogueISJ_SK_SK_NS1G_6thread17LinearCombinationISJ_Li1EffLNS1L_9ScaleType4KindE0ELNS_15FloatRoundStyleE2ESJ_EENS1_15EpilogueDefaultEEEEEvvEEEEvNT_6ParamsE:
        .type           _ZN7cutlass13device_kernelINS_4gemm6kernel13GemmUniversalIN4cute5tupleIJiiiiEEENS1_10collective13CollectiveMmaINS1_34MainloopSm90TmaGmmaWarpSpecializedILi3ENS5_IJNS4_1CILi2EEENSA_ILi1EEESC_EEENS1_32KernelTmaWarpSpecializedPingpongEEENS5_IJNSA_ILi64EEENSA_ILi256EEESG_EEENS_10bfloat16_tENS5_IJlSC_lEEESJ_SK_NS4_8TiledMMAINS4_8MMA_AtomIJNS4_4SM904GMMA28MMA_64x256x16_F32BF16BF16_SSILNSO_5MajorE0ELSQ_0ELNSO_7ScaleInE1ELSR_1EEEEEENS4_6LayoutINS5_IJSC_SC_SC_EEENS5_IJNSA_ILi0EEESW_SW_EEEEENS5_IJNS4_10UnderscoreESZ_SZ_EEEEENS4_13SM90_TMA_LOADENS4_14ComposedLayoutINS4_7SwizzleILi3ELi4ELi3EEENS4_18smem_ptr_flag_bitsILi16EEENSU_INS5_IJNSA_ILi8EEESG_EEENS5_IJSG_SC_EEEEEEEvNS4_8identityENS4_23SM90_TMA_LOAD_MULTICASTES1C_vS1D_EENS_8epilogue10collective6detail29Sm90TmaWarpSpecializedAdapterINS1H_15DefaultEpilogueISJ_SK_SK_NS1G_6thread17LinearCombinationISJ_Li1EffLNS1L_9ScaleType4KindE0ELNS_15FloatRoundStyleE2ESJ_EENS1_15EpilogueDefaultEEEEEvvEEEEvNT_6ParamsE,@function
        .size           _ZN7cutlass13device_kernelINS_4gemm6kernel13GemmUniversalIN4cute5tupleIJiiiiEEENS1_10collective13CollectiveMmaINS1_34MainloopSm90TmaGmmaWarpSpecializedILi3ENS5_IJNS4_1CILi2EEENSA_ILi1EEESC_EEENS1_32KernelTmaWarpSpecializedPingpongEEENS5_IJNSA_ILi64EEENSA_ILi256EEESG_EEENS_10bfloat16_tENS5_IJlSC_lEEESJ_SK_NS4_8TiledMMAINS4_8MMA_AtomIJNS4_4SM904GMMA28MMA_64x256x16_F32BF16BF16_SSILNSO_5MajorE0ELSQ_0ELNSO_7ScaleInE1ELSR_1EEEEEENS4_6LayoutINS5_IJSC_SC_SC_EEENS5_IJNSA_ILi0EEESW_SW_EEEEENS5_IJNS4_10UnderscoreESZ_SZ_EEEEENS4_13SM90_TMA_LOADENS4_14ComposedLayoutINS4_7SwizzleILi3ELi4ELi3EEENS4_18smem_ptr_flag_bitsILi16EEENSU_INS5_IJNSA_ILi8EEESG_EEENS5_IJSG_SC_EEEEEEEvNS4_8identityENS4_23SM90_TMA_LOAD_MULTICASTES1C_vS1D_EENS_8epilogue10collective6detail29Sm90TmaWarpSpecializedAdapterINS1H_15DefaultEpilogueISJ_SK_SK_NS1G_6thread17LinearCombinationISJ_Li1EffLNS1L_9ScaleType4KindE0ELNS_15FloatRoundStyleE2ESJ_EENS1_15EpilogueDefaultEEEEEvvEEEEvNT_6ParamsE,(.L_x_327 - _ZN7cutlass13device_kernelINS_4gemm6kernel13GemmUniversalIN4cute5tupleIJiiiiEEENS1_10collective13CollectiveMmaINS1_34MainloopSm90TmaGmmaWarpSpecializedILi3ENS5_IJNS4_1CILi2EEENSA_ILi1EEESC_EEENS1_32KernelTmaWarpSpecializedPingpongEEENS5_IJNSA_ILi64EEENSA_ILi256EEESG_EEENS_10bfloat16_tENS5_IJlSC_lEEESJ_SK_NS4_8TiledMMAINS4_8MMA_AtomIJNS4_4SM904GMMA28MMA_64x256x16_F32BF16BF16_SSILNSO_5MajorE0ELSQ_0ELNSO_7ScaleInE1ELSR_1EEEEEENS4_6LayoutINS5_IJSC_SC_SC_EEENS5_IJNSA_ILi0EEESW_SW_EEEEENS5_IJNS4_10UnderscoreESZ_SZ_EEEEENS4_13SM90_TMA_LOADENS4_14ComposedLayoutINS4_7SwizzleILi3ELi4ELi3EEENS4_18smem_ptr_flag_bitsILi16EEENSU_INS5_IJNSA_ILi8EEESG_EEENS5_IJSG_SC_EEEEEEEvNS4_8identityENS4_23SM90_TMA_LOAD_MULTICASTES1C_vS1D_EENS_8epilogue10collective6detail29Sm90TmaWarpSpecializedAdapterINS1H_15DefaultEpilogueISJ_SK_SK_NS1G_6thread17LinearCombinationISJ_Li1EffLNS1L_9ScaleType4KindE0ELNS_15FloatRoundStyleE2ESJ_EENS1_15EpilogueDefaultEEEEEvvEEEEvNT_6ParamsE)
        .other          _ZN7cutlass13device_kernelINS_4gemm6kernel13GemmUniversalIN4cute5tupleIJiiiiEEENS1_10collective13CollectiveMmaINS1_34MainloopSm90TmaGmmaWarpSpecializedILi3ENS5_IJNS4_1CILi2EEENSA_ILi1EEESC_EEENS1_32KernelTmaWarpSpecializedPingpongEEENS5_IJNSA_ILi64EEENSA_ILi256EEESG_EEENS_10bfloat16_tENS5_IJlSC_lEEESJ_SK_NS4_8TiledMMAINS4_8MMA_AtomIJNS4_4SM904GMMA28MMA_64x256x16_F32BF16BF16_SSILNSO_5MajorE0ELSQ_0ELNSO_7ScaleInE1ELSR_1EEEEEENS4_6LayoutINS5_IJSC_SC_SC_EEENS5_IJNSA_ILi0EEESW_SW_EEEEENS5_IJNS4_10UnderscoreESZ_SZ_EEEEENS4_13SM90_TMA_LOADENS4_14ComposedLayoutINS4_7SwizzleILi3ELi4ELi3EEENS4_18smem_ptr_flag_bitsILi16EEENSU_INS5_IJNSA_ILi8EEESG_EEENS5_IJSG_SC_EEEEEEEvNS4_8identityENS4_23SM90_TMA_LOAD_MULTICASTES1C_vS1D_EENS_8epilogue10collective6detail29Sm90TmaWarpSpecializedAdapterINS1H_15DefaultEpilogueISJ_SK_SK_NS1G_6thread17LinearCombinationISJ_Li1EffLNS1L_9ScaleType4KindE0ELNS_15FloatRoundStyleE2ESJ_EENS1_15EpilogueDefaultEEEEEvvEEEEvNT_6ParamsE,@"STO_CUDA_ENTRY STV_DEFAULT"
_ZN7cutlass13device_kernelINS_4gemm6kernel13GemmUniversalIN4cute5tupleIJiiiiEEENS1_10collective13CollectiveMmaINS1_34MainloopSm90TmaGmmaWarpSpecializedILi3ENS5_IJNS4_1CILi2EEENSA_ILi1EEESC_EEENS1_32KernelTmaWarpSpecializedPingpongEEENS5_IJNSA_ILi64EEENSA_ILi256EEESG_EEENS_10bfloat16_tENS5_IJlSC_lEEESJ_SK_NS4_8TiledMMAINS4_8MMA_AtomIJNS4_4SM904GMMA28MMA_64x256x16_F32BF16BF16_SSILNSO_5MajorE0ELSQ_0ELNSO_7ScaleInE1ELSR_1EEEEEENS4_6LayoutINS5_IJSC_SC_SC_EEENS5_IJNSA_ILi0EEESW_SW_EEEEENS5_IJNS4_10UnderscoreESZ_SZ_EEEEENS4_13SM90_TMA_LOADENS4_14ComposedLayoutINS4_7SwizzleILi3ELi4ELi3EEENS4_18smem_ptr_flag_bitsILi16EEENSU_INS5_IJNSA_ILi8EEESG_EEENS5_IJSG_SC_EEEEEEEvNS4_8identityENS4_23SM90_TMA_LOAD_MULTICASTES1C_vS1D_EENS_8epilogue10collective6detail29Sm90TmaWarpSpecializedAdapterINS1H_15DefaultEpilogueISJ_SK_SK_NS1G_6thread17LinearCombinationISJ_Li1EffLNS1L_9ScaleType4KindE0ELNS_15FloatRoundStyleE2ESJ_EENS1_15EpilogueDefaultEEEEEvvEEEEvNT_6ParamsE:
[----:B------:R-:W0:Y:S02]  /*0000*/  LDC R1, c[0x0][0x28] ;  /* 0x00000a00ff017b82 */ /* 0x000e240000000800 */
[----:B0-----:R-:W-:Y:S01]  /*0010*/  VIADD R1, R1, 0xfffffff8 ;  /* 0xfffffff801017836 */ /* 0x001fe20000000000 */
[----:B------:R-:W0:Y:S01]  /*0020*/  S2R R4, SR_TID.X ;  /* 0x0000000000047919 */ /* 0x000e220000002100 */
[----:B------:R-:W-:Y:S01]  /*0030*/  ELECT P0, URZ, PT ;  /* 0x00000000003f782f */ /* 0x000fe20003800000 */
[----:B------:R-:W-:Y:S01]  /*0040*/  BSSY B0, `(.L_x_0) ;  /* 0x000000f000007945 */ /* 0x000fe20003800000 */
[--C-:B0-----:R-:W-:Y:S02]  /*0050*/  SHF.R.U32.HI R2, RZ, 0x5, R4.reuse ;  /* 0x00000005ff027819 */ /* 0x101fe40000011604 */
[----:B------:R-:W-:-:S03]  /*0060*/  SHF.R.U32.HI R7, RZ, 0x7, R4 ;  /* 0x00000007ff077819 */ /* 0x000fc60000011604 */
[----:B------:R-:W0:Y:S04]  /*0070*/  SHFL.IDX PT, R5, R2, RZ, 0x1f ;  /* 0x00001fff02057589 */ /* 0x000e2800000e0000 */
[----:B------:R1:W2:Y:S01]  /*0080*/  SHFL.IDX PT, R10, R7, RZ, 0x1f ;  /* 0x00001fff070a7589 */ /* 0x0002a200000e0000 */
[----:B0-----:R-:W-:-:S13]  /*0090*/  ISETP.NE.OR P0, PT, R5, RZ, !P0 ;  /* 0x000000ff0500720c */ /* 0x001fda0004705670 */
[----:B-12---:R-:W-:Y:S05]  /*00a0*/  @P0 BRA `(.L_x_1) ;  /* 0x0000000000200947 */ /* 0x006fea0003800000 */
[----:B------:R-:W-:Y:S02]  /*00b0*/  ULDC.64 UR4, c[0x0][0x198] ;  /* 0x0000660000047ab9 */ /* 0x000fe40000000a00 */
[----:B------:R-:W-:Y:S02]  /*00c0*/  UIADD3 UR6, UP0, UR4, 0xf0, URZ ;  /* 0x000000f004067890 */ /* 0x000fe4000ff1e03f */
[----:B------:R-:W-:Y:S02]  /*00d0*/  UIADD3 UR4, UP1, UR4, 0x1f0, URZ ;  /* 0x000001f004047890 */ /* 0x000fe4000ff3e03f */
[----:B------:R-:W-:Y:S02]  /*00e0*/  UIADD3.X UR7, URZ, UR5, URZ, UP0, !UPT ;  /* 0x000000053f077290 */ /* 0x000fe400087fe43f */
[----:B------:R-:W-:-:S07]  /*00f0*/  UIADD3.X UR5, URZ, UR5, URZ, UP1, !UPT ;  /* 0x000000053f057290 */ /* 0x000fce0008ffe43f */
[----:B------:R0:W-:Y:S02]  /*0100*/  UTMACCTL.PF [UR6] ;  /* 0x00000000060079b9 */ /* 0x0001e40008040000 */
[----:B------:R0:W-:Y:S02]  /*0110*/  UTMACCTL.PF [UR4] ;  /* 0x00000000040079b9 */ /* 0x0001e40008040000 */
[----:B0-----:R-:W-:Y:S01]  /*0120*/  NOP ;  /* 0x0000000000007918 */ /* 0x001fe20000000000 */
.L_x_1:
[----:B------:R-:W-:Y:S05]  /*0130*/  BSYNC B0 ;  /* 0x0000000000007941 */ /* 0x000fea0003800000 */
.L_x_0:
[----:B------:R-:W0:Y:S01]  /*0140*/  SHFL.IDX PT, R8, R2, RZ, 0x1f ;  /* 0x00001fff02087589 */ /* 0x000e2200000e0000 */
[----:B------:R-:W-:-:S04]  /*0150*/  SHF.R.S32.HI R3, RZ, 0x1f, R4 ;  /* 0x0000001fff037819 */ /* 0x000fc80000011404 */
[----:B------:R-:W-:Y:S02]  /*0160*/  LEA.HI R3, R3, R4, RZ, 0x7 ;  /* 0x0000000403037211 */ /* 0x000fe400078f38ff */
[----:B0-----:R-:W-:-:S13]  /*0170*/  ISETP.NE.AND P0, PT, R8, RZ, PT ;  /* 0x000000ff0800720c */ /* 0x001fda0003f05270 */
[----:B------:R-:W-:Y:S05]  /*0180*/  @P0 BRA `(.L_x_2) ;  /* 0x0000000000500947 */ /* 0x000fea0003800000 */
[----:B------:R-:W0:Y:S01]  /*0190*/  S2UR UR8, SR_CgaCtaId ;  /* 0x00000000000879c3 */ /* 0x000e220000008800 */
[----:B------:R-:W-:Y:S01]  /*01a0*/  UMOV UR4, 0x400 ;  /* 0x0000040000047882 */ /* 0x000fe20000000000 */
[----:B------:R-:W-:Y:S01]  /*01b0*/  UMOV UR5, 0x1 ;  /* 0x0000000100057882 */ /* 0x000fe20000000000 */
[----:B------:R-:W-:Y:S01]  /*01c0*/  UMOV UR6, 0x2 ;  /* 0x0000000200067882 */ /* 0x000fe20000000000 */
[----:B------:R-:W-:Y:S01]  /*01d0*/  ELECT P0, URZ, PT ;  /* 0x00000000003f782f */ /* 0x000fe20003800000 */
[----:B------:R-:W-:-:S04]  /*01e0*/  UIADD3 UR6, -UR6, 0x100000, URZ ;  /* 0x0010000006067890 */ /* 0x000fc8000fffe13f */
[----:B------:R-:W-:Y:S02]  /*01f0*/  USHF.L.U32 UR7, UR6, 0xb, URZ ;  /* 0x0000000b06077899 */ /* 0x000fe4000800063f */
[----:B------:R-:W-:Y:S02]  /*0200*/  USHF.L.U32 UR6, UR6, 0x1, URZ ;  /* 0x0000000106067899 */ /* 0x000fe4000800063f */
[----:B0-----:R-:W-:Y:S02]  /*0210*/  ULEA UR8, UR8, UR4, 0x18 ;  /* 0x0000000408087291 */ /* 0x001fe4000f8ec03f */
[----:B------:R-:W-:-:S04]  /*0220*/  UIADD3 UR4, -UR5, 0x100000, URZ ;  /* 0x0010000005047890 */ /* 0x000fc8000fffe13f */
[----:B------:R-:W-:Y:S02]  /*0230*/  USHF.L.U32 UR5, UR4, 0xb, URZ ;  /* 0x0000000b04057899 */ /* 0x000fe4000800063f */
[----:B------:R-:W-:Y:S01]  /*0240*/  USHF.L.U32 UR4, UR4, 0x1, URZ ;  /* 0x0000000104047899 */ /* 0x000fe2000800063f */
[----:B------:R-:W0:Y:S11]  /*0250*/  FENCE.VIEW.ASYNC.S ;  /* 0x00000000000073c6 */ /* 0x000e360000000000 */
[----:B0-----:R0:W1:Y:S01]  /*0260*/  SYNCS.EXCH.64 URZ, [UR8], UR4 ;  /* 0x00000004083f75b2 */ /* 0x0010620008000100 */
[----:B------:R0:W2:Y:S01]  /*0270*/  SYNCS.EXCH.64 URZ, [UR8+0x18], UR6 ;  /* 0x00001806083f75b2 */ /* 0x0000a20008000100 */
[----:B------:R0:W3:Y:S01]  /*0280*/  SYNCS.EXCH.64 URZ, [UR8+0x8], UR4 ;  /* 0x00000804083f75b2 */ /* 0x0000e20008000100 */
[----:B------:R0:W4:Y:S01]  /*0290*/  SYNCS.EXCH.64 URZ, [UR8+0x20], UR6 ;  /* 0x00002006083f75b2 */ /* 0x0001220008000100 */
[----:B------:R0:W0:Y:S01]  /*02a0*/  SYNCS.EXCH.64 URZ, [UR8+0x10], UR4 ;  /* 0x00001004083f75b2 */ /* 0x0000220008000100 */
[----:B------:R0:W0:Y:S01]  /*02b0*/  SYNCS.EXCH.64 URZ, [UR8+0x28], UR6 ;  /* 0x00002806083f75b2 */ /* 0x0000220008000100 */
[----:B------:R-:W-:Y:S01]  /*02c0*/  NOP ;  /* 0x0000000000007918 */ /* 0x000fe20000000000 */
.L_x_2:
[----:B------:R-:W5:Y:S01]  /*02d0*/  SHFL.IDX PT, R13, R2, RZ, 0x1f ;  /* 0x00001fff020d7589 */ /* 0x000f6200000e0000 */
[----:B------:R-:W1:Y:S01]  /*02e0*/  S2UR UR12, SR_CTAID.X ;  /* 0x00000000000c79c3 */ /* 0x000e620000002500 */
[----:B------:R-:W-:Y:S02]  /*02f0*/  LOP3.LUT R3, R3, 0xffffff80, RZ, 0xc0, !PT ;  /* 0xffffff8003037812 */ /* 0x000fe400078ec0ff */
[----:B------:R-:W-:Y:S01]  /*0300*/  ELECT P0, URZ, PT ;  /* 0x00000000003f782f */ /* 0x000fe20003800000 */
[----:B------:R2:W3:Y:S01]  /*0310*/  SHFL.IDX PT, R12, R2, RZ, 0x1f ;  /* 0x00001fff020c7589 */ /* 0x0004e200000e0000 */
[----:B------:R-:W-:Y:S01]  /*0320*/  ELECT P1, URZ, PT ;  /* 0x00000000003f782f */ /* 0x000fe20003820000 */
[----:B------:R-:W-:Y:S01]  /*0330*/  NOP ;  /* 0x0000000000007918 */ /* 0x000fe20000000000 */
[----:B------:R-:W-:Y:S01]  /*0340*/  IMAD.IADD R3, R4, 0x1, -R3 ;  /* 0x0000000104037824 */ /* 0x000fe200078e0a03 */
[----:B------:R-:W4:Y:S01]  /*0350*/  S2R R6, SR_CTAID.Y ;  /* 0x0000000000067919 */ /* 0x000f220000002600 */
[----:B0-----:R-:W-:Y:S01]  /*0360*/  ULDC UR4, c[0x0][0x150] ;  /* 0x0000540000047ab9 */ /* 0x001fe20000000800 */
[----:B------:R-:W0:Y:S01]  /*0370*/  LDC R14, c[0x0][0x144] ;  /* 0x00005100ff0e7b82 */ /* 0x000e220000000800 */
[----:B------:R-:W-:Y:S01]  /*0380*/  UMOV UR11, 0x80 ;  /* 0x00000080000b7882 */ /* 0x000fe20000000000 */
[----:B------:R-:W-:Y:S01]  /*0390*/  SHF.R.S32.HI R0, RZ, 0x1f, R3 ;  /* 0x0000001fff007819 */ /* 0x000fe20000011403 */
[----:B------:R-:W-:Y:S01]  /*03a0*/  NOP ;  /* 0x0000000000007918 */ /* 0x000fe20000000000 */
[C---:B------:R-:W-:Y:S01]  /*03b0*/  VIADD R35, R10.reuse, 0xffffffff ;  /* 0xffffffff0a237836 */ /* 0x040fe20000000000 */
[----:B------:R-:W-:Y:S01]  /*03c0*/  ISETP.NE.AND P4, PT, R10, RZ, PT ;  /* 0x000000ff0a00720c */ /* 0x000fe20003f85270 */
[----:B------:R-:W-:Y:S01]  /*03d0*/  IMAD.MOV.U32 R153, RZ, RZ, 0x1 ;  /* 0x00000001ff997424 */ /* 0x000fe200078e00ff */
[----:B------:R-:W-:Y:S01]  /*03e0*/  LEA.HI R9, R0, R3, RZ, 0x3 ;  /* 0x0000000300097211 */ /* 0x000fe200078f18ff */
[----:B------:R-:W0:Y:S01]  /*03f0*/  LDC R15, c[0x0][0x140] ;  /* 0x00005000ff0f7b82 */ /* 0x000e220000000800 */
[----:B------:R-:W-:-:S02]  /*0400*/  ISETP.GE.U32.AND P6, PT, R35, 0x2, PT ;  /* 0x000000022300780c */ /* 0x000fc40003fc6070 */
[--C-:B------:R-:W-:Y:S02]  /*0410*/  SHF.R.S32.HI R11, RZ, 0x3, R9.reuse ;  /* 0x00000003ff0b7819 */ /* 0x100fe40000011409 */
[----:B--2---:R-:W-:Y:S02]  /*0420*/  SHF.R.S32.HI R2, RZ, 0x1f, R9 ;  /* 0x0000001fff027819 */ /* 0x004fe40000011409 */
[----:B------:R-:W-:Y:S01]  /*0430*/  SHF.R.S32.HI R9, RZ, 0x1f, R8 ;  /* 0x0000001fff097819 */ /* 0x000fe20000011408 */
[----:B------:R-:W2:Y:S01]  /*0440*/  LDC R25, c[0x0][0x148] ;  /* 0x00005200ff197b82 */ /* 0x000ea20000000800 */
[----:B-----5:R-:W-:Y:S02]  /*0450*/  ISETP.NE.OR P0, PT, R13, RZ, !P0 ;  /* 0x000000ff0d00720c */ /* 0x020fe40004705670 */
[----:B-1----:R-:W-:Y:S02]  /*0460*/  I2FP.F32.U32 R13, UR12 ;  /* 0x0000000c000d7c45 */ /* 0x002fe40008201000 */
[----:B------:R-:W-:-:S02]  /*0470*/  LEA.HI R2, R2, R11, RZ, 0x2 ;  /* 0x0000000b02027211 */ /* 0x000fc400078f10ff */
[----:B------:R-:W-:Y:S01]  /*0480*/  LEA.HI R9, R9, R8, RZ, 0x2 ;  /* 0x0000000809097211 */ /* 0x000fe200078f10ff */
[----:B------:R-:W-:Y:S01]  /*0490*/  FMUL R13, R13, UR4 ;  /* 0x000000040d0d7c20 */ /* 0x000fe20008400000 */
[----:B---3--:R-:W-:Y:S01]  /*04a0*/  ISETP.NE.OR P1, PT, R12, RZ, !P1 ;  /* 0x000000ff0c00720c */ /* 0x008fe20004f25670 */
[----:B------:R-:W-:Y:S01]  /*04b0*/  ULDC UR4, c[0x0][0x154] ;  /* 0x0000550000047ab9 */ /* 0x000fe20000000800 */
[----:B------:R-:W-:Y:S02]  /*04c0*/  LOP3.LUT R12, R2, 0xfffffffc, RZ, 0xc0, !PT ;  /* 0xfffffffc020c7812 */ /* 0x000fe400078ec0ff */
[----:B------:R-:W-:Y:S01]  /*04d0*/  LOP3.LUT R9, R9, 0x3ffffffc, RZ, 0xc0, !PT ;  /* 0x3ffffffc09097812 */ /* 0x000fe200078ec0ff */
[----:B------:R-:W1:Y:S01]  /*04e0*/  F2I.U32.TRUNC.NTZ R13, R13 ;  /* 0x0000000d000d7305 */ /* 0x000e62000020f000 */
[----:B------:R-:W-:Y:S01]  /*04f0*/  SHF.R.S32.HI R2, RZ, 0x1f, R5 ;  /* 0x0000001fff027819 */ /* 0x000fe20000011405 */
[----:B------:R-:W-:Y:S01]  /*0500*/  IMAD.IADD R12, R11, 0x1, -R12 ;  /* 0x000000010b0c7824 */ /* 0x000fe200078e0a0c */
[----:B------:R-:W-:Y:S01]  /*0510*/  VOTEU.ALL UP1, P0 ;  /* 0x00000000003f7886 */ /* 0x000fe20000020000 */
[----:B------:R-:W-:Y:S01]  /*0520*/  IMAD.IADD R9, R8, 0x1, -R9 ;  /* 0x0000000108097824 */ /* 0x000fe200078e0a09 */
[----:B------:R-:W-:Y:S01]  /*0530*/  LEA.HI R2, R2, R5, RZ, 0x2 ;  /* 0x0000000502027211 */ /* 0x000fe200078f10ff */
[----:B------:R-:W-:Y:S01]  /*0540*/  VOTEU.ALL UP0, P0 ;  /* 0x00000000003f7886 */ /* 0x000fe20000000000 */
[----:B----4-:R-:W-:Y:S01]  /*0550*/  I2FP.F32.U32 R8, R6 ;  /* 0x0000000600087245 */ /* 0x010fe20000201000 */
[----:B------:R-:W-:Y:S01]  /*0560*/  IMAD R9, R9, 0x4, R12 ;  /* 0x0000000409097824 */ /* 0x000fe200078e020c */
[----:B------:R-:W-:Y:S01]  /*0570*/  LOP3.LUT R2, R2, 0xfffffffc, RZ, 0xc0, !PT ;  /* 0xfffffffc02027812 */ /* 0x000fe200078ec0ff */
[----:B------:R-:W-:Y:S01]  /*0580*/  VOTEU.ALL UP2, P1 ;  /* 0x00000000003f7886 */ /* 0x000fe20000840000 */
[----:B------:R-:W3:Y:S01]  /*0590*/  @!UP1 S2UR UR7, SR_CgaCtaId ;  /* 0x00000000000799c3 */ /* 0x000ee20000008800 */
[----:B------:R-:W-:Y:S01]  /*05a0*/  FMUL R8, R8, UR4 ;  /* 0x0000000408087c20 */ /* 0x000fe20008400000 */
[----:B------:R-:W-:Y:S01]  /*05b0*/  IMAD.SHL.U32 R152, R9, 0x4, RZ ;  /* 0x0000000409987824 */ /* 0x000fe200078e00ff */
[----:B------:R-:W-:Y:S01]  /*05c0*/  UMOV UR4, 0x20 ;  /* 0x0000002000047882 */ /* 0x000fe20000000000 */
[----:B------:R-:W-:Y:S01]  /*05d0*/  IMAD.IADD R5, R5, 0x1, -R2 ;  /* 0x0000000105057824 */ /* 0x000fe200078e0a02 */
[----:B------:R-:W-:Y:S01]  /*05e0*/  LEA.HI R2, R9, R9, RZ, 0x1 ;  /* 0x0000000909027211 */ /* 0x000fe200078f08ff */
[----:B-1----:R-:W-:Y:S01]  /*05f0*/  IMAD.MOV R13, RZ, RZ, -R13 ;  /* 0x000000ffff0d7224 */ /* 0x002fe200078e0a0d */
[----:B------:R-:W1:Y:S01]  /*0600*/  F2I.U32.TRUNC.NTZ R8, R8 ;  /* 0x0000000800087305 */ /* 0x000e62000020f000 */
[----:B------:R-:W4:Y:S01]  /*0610*/  @!UP2 S2UR UR10, SR_CgaCtaId ;  /* 0x00000000000aa9c3 */ /* 0x000f220000008800 */
[----:B------:R-:W-:Y:S01]  /*0620*/  LOP3.LUT R2, R2, 0xfffffffe, RZ, 0xc0, !PT ;  /* 0xfffffffe02027812 */ /* 0x000fe200078ec0ff */
[----:B0-----:R-:W-:Y:S01]  /*0630*/  IMAD R21, R14, R13, UR12 ;  /* 0x0000000c0e157e24 */ /* 0x001fe2000f8e020d */
[----:B------:R-:W-:Y:S01]  /*0640*/  @!UP1 UMOV UR6, 0x400 ;  /* 0x0000040000069882 */ /* 0x000fe20000000000 */
[----:B------:R-:W-:-:S04]  /*0650*/  @!UP1 UIADD3 UR4, -UR4, 0x100000, URZ ;  /* 0x0010000004049890 */ /* 0x000fc8000fffe13f */
[----:B------:R-:W-:Y:S02]  /*0660*/  @!UP1 USHF.L.U32 UR5, UR4, 0xb, URZ ;  /* 0x0000000b04059899 */ /* 0x000fe4000800063f */
[----:B------:R-:W-:Y:S01]  /*0670*/  @!UP1 USHF.L.U32 UR4, UR4, 0x1, URZ ;  /* 0x0000000104049899 */ /* 0x000fe2000800063f */
[C---:B------:R-:W-:Y:S01]  /*0680*/  LOP3.LUT R152, R9.reuse, 0xc, R152, 0x78, !PT ;  /* 0x0000000c09987812 */ /* 0x040fe200078e7898 */
[----:B------:R-:W-:Y:S01]  /*0690*/  IMAD.IADD R2, R9, 0x1, -R2 ;  /* 0x0000000109027824 */ /* 0x000fe200078e0a02 */
[----:B------:R-:W-:Y:S01]  /*06a0*/  @!UP2 UMOV UR9, 0x400 ;  /* 0x000004000009a882 */ /* 0x000fe20000000000 */
[----:B------:R-:W-:Y:S01]  /*06b0*/  VOTEU.ALL UP3, P1 ;  /* 0x00000000003f7886 */ /* 0x000fe20000860000 */
[----:B------:R-:W-:Y:S01]  /*06c0*/  VOTEU.ALL UP4, P1 ;  /* 0x00000000003f7886 */ /* 0x000fe20000880000 */
[----:B------:R-:W-:Y:S01]  /*06d0*/  VOTEU.ALL UP5, P1 ;  /* 0x00000000003f7886 */ /* 0x000fe200008a0000 */
[----:B------:R-:W-:Y:S01]  /*06e0*/  ISETP.NE.AND P3, PT, R2, R21, PT ;  /* 0x000000150200720c */ /* 0x000fe20003f65270 */
[----:B------:R0:W0:Y:S01]  /*06f0*/  SHFL.IDX PT, R14, R7, RZ, 0x1f ;  /* 0x00001fff070e7589 */ /* 0x00002200000e0000 */
[----:B------:R-:W-:Y:S01]  /*0700*/  ISETP.EQ.U32.AND P2, PT, R15, 0x1, PT ;  /* 0x000000010f00780c */ /* 0x000fe20003f42070 */
[----:B-1----:R-:W-:Y:S01]  /*0710*/  IMAD.MOV R20, RZ, RZ, -R8 ;  /* 0x000000ffff147224 */ /* 0x002fe200078e0a08 */
[----:B---3--:R-:W-:-:S02]  /*0720*/  @!UP1 ULEA UR8, UR7, UR6, 0x18 ;  /* 0x0000000607089291 */ /* 0x008fc4000f8ec03f */
[----:B------:R-:W-:-:S04]  /*0730*/  @!UP2 UIADD3 UR6, -UR11, 0x100000, URZ ;  /* 0x001000000b06a890 */ /* 0x000fc8000fffe13f */
[----:B------:R-:W-:Y:S02]  /*0740*/  @!UP2 USHF.L.U32 UR7, UR6, 0xb, URZ ;  /* 0x0000000b0607a899 */ /* 0x000fe4000800063f */
[----:B------:R-:W-:Y:S01]  /*0750*/  @!UP2 USHF.L.U32 UR6, UR6, 0x1, URZ ;  /* 0x000000010606a899 */ /* 0x000fe2000800063f */
[----:B--2---:R-:W-:Y:S01]  /*0760*/  IMAD R9, R25, R20, R6 ;  /* 0x0000001419097224 */ /* 0x004fe200078e0206 */
[----:B------:R-:W-:Y:S01]  /*0770*/  VOTEU.ALL UP1, P0 ;  /* 0x00000000003f7886 */ /* 0x000fe20000020000 */
[----:B------:R-:W-:Y:S01]  /*0780*/  LOP3.LUT P0, RZ, R3, 0x7, RZ, 0xc0, !PT ;  /* 0x0000000703ff7812 */ /* 0x000fe2000780c0ff */
[----:B----4-:R-:W-:Y:S01]  /*0790*/  @!UP2 ULEA UR9, UR10, UR9, 0x18 ;  /* 0x000000090a09a291 */ /* 0x010fe2000f8ec03f */
[----:B------:R-:W-:Y:S01]  /*07a0*/  @P3 LEA.HI R2, R152, R152, RZ, 0x1 ;  /* 0x0000009898023211 */ /* 0x000fe200078f08ff */
[----:B------:R-:W-:Y:S01]  /*07b0*/  VOTEU.ALL UP2, P1 ;  /* 0x00000000003f7886 */ /* 0x000fe20000840000 */
[----:B------:R-:W-:Y:S01]  /*07c0*/  ISETP.NE.AND P1, PT, R5, 0x3, PT ;  /* 0x000000030500780c */ /* 0x000fe20003f25270 */
[----:B------:R-:W1:Y:S02]  /*07d0*/  FENCE.VIEW.ASYNC.S ;  /* 0x00000000000073c6 */ /* 0x000e640000000000 */
[----:B-1----:R1:W2:Y:S01]  /*07e0*/  @!UP0 SYNCS.EXCH.64 URZ, [UR8+0x60], UR4 ;  /* 0x00006004083f85b2 */ /* 0x0022a20008000100 */
[----:B------:R-:W-:-:S02]  /*07f0*/  @P3 SHF.R.S32.HI R2, RZ, 0x1, R2 ;  /* 0x00000001ff023819 */ /* 0x000fc40000011402 */
[----:B------:R-:W-:Y:S02]  /*0800*/  ISETP.EQ.OR P1, PT, R5, RZ, !P1 ;  /* 0x000000ff0500720c */ /* 0x000fe40004f22670 */
[----:B------:R-:W-:Y:S02]  /*0810*/  @P3 ISETP.NE.AND P5, PT, R2, R9, PT ;  /* 0x000000090200320c */ /* 0x000fe40003fa5270 */
[----:B------:R-:W-:Y:S02]  /*0820*/  ISETP.LT.U32.AND P0, PT, R152, 0x2, !P0 ;  /* 0x000000029800780c */ /* 0x000fe40004701070 */
[----:B------:R-:W-:Y:S02]  /*0830*/  ISETP.EQ.AND P1, PT, R10, RZ, P1 ;  /* 0x000000ff0a00720c */ /* 0x000fe40000f22270 */
[----:B------:R-:W-:Y:S02]  /*0840*/  SEL R2, RZ, 0x1, !P0 ;  /* 0x00000001ff027807 */ /* 0x000fe40004000000 */
[----:B------:R-:W-:-:S02]  /*0850*/  @P3 SEL R153, RZ, 0x1, P5 ;  /* 0x00000001ff993807 */ /* 0x000fc40002800000 */
[----:B------:R-:W-:Y:S01]  /*0860*/  SEL R16, RZ, 0x1, !P1 ;  /* 0x00000001ff107807 */ /* 0x000fe20004800000 */
[----:B------:R1:W3:Y:S01]  /*0870*/  @!UP1 SYNCS.EXCH.64 URZ, [UR8+0x68], UR4 ;  /* 0x00006804083f95b2 */ /* 0x0002e20008000100 */
[----:B------:R-:W-:Y:S01]  /*0880*/  NOP ;  /* 0x0000000000007918 */ /* 0x000fe20000000000 */
[----:B------:R-:W-:Y:S02]  /*0890*/  LOP3.LUT R153, R153, R2, RZ, 0xc0, !PT ;  /* 0x0000000299997212 */ /* 0x000fe400078ec0ff */
[----:B------:R-:W-:Y:S01]  /*08a0*/  SEL R16, R16, 0x2, P6 ;  /* 0x0000000210107807 */ /* 0x000fe20003000000 */
[----:B------:R1:W4:Y:S01]  /*08b0*/  @!UP2 SYNCS.EXCH.64 URZ, [UR9+0x40], UR6 ;  /* 0x00004006093fa5b2 */ /* 0x0003220008000100 */
[----:B------:R1:W0:Y:S01]  /*08c0*/  @!UP3 SYNCS.EXCH.64 URZ, [UR9+0x48], UR6 ;  /* 0x00004806093fb5b2 */ /* 0x0002220008000100 */
[----:B------:R1:W0:Y:S01]  /*08d0*/  @!UP4 SYNCS.EXCH.64 URZ, [UR9+0x50], UR6 ;  /* 0x00005006093fc5b2 */ /* 0x0002220008000100 */
[----:B------:R1:W0:Y:S01]  /*08e0*/  @!UP5 SYNCS.EXCH.64 URZ, [UR9+0x58], UR6 ;  /* 0x00005806093fd5b2 */ /* 0x0002220008000100 */
[----:B------:R-:W-:Y:S01]  /*08f0*/  NOP ;  /* 0x0000000000007918 */ /* 0x000fe20000000000 */
[----:B-12---:R-:W-:Y:S05]  /*0900*/  @!P2 BRA `(.L_x_3) ;  /* 0x000000000008a947 */ /* 0x006fea0003800000 */
[----:B0--34-:R-:W-:Y:S01]  /*0910*/  UCGABAR_ARV ;  /* 0x00000000000079c7 */ /* 0x019fe20008000000 */
[----:B------:R-:W-:Y:S05]  /*0920*/  BRA `(.L_x_4) ;  /* 0x0000000000047947 */ /* 0x000fea0003800000 */
.L_x_3:
[----:B0--34-:R-:W-:Y:S01]  /*0930*/  NOP ;  /* 0x0000000000007918 */ /* 0x019fe20000000000 */
.L_x_4:
[----:B------:R-:W-:Y:S01]  /*0940*/  ULDC.64 UR4, c[0x0][0x598] ;  /* 0x0001660000047ab9 */ /* 0x000fe20000000a00 */
[----:B------:R-:W-:Y:S01]  /*0950*/  ULDC.64 UR36, c[0x0][0x208] ;  /* 0x0000820000247ab9 */ /* 0x000fe20000000a00 */
[----:B------:R-:W-:-:S04]  /*0960*/  ISETP.NE.U32.AND P0, PT, RZ, UR4, PT ;  /* 0x00000004ff007c0c */ /* 0x000fc8000bf05070 */
[----:B------:R-:W-:-:S13]  /*0970*/  ISETP.NE.AND.EX P0, PT, RZ, UR5, PT, P0 ;  /* 0x00000005ff007c0c */ /* 0x000fda000bf05300 */
[----:B------:R-:W-:Y:S05]  /*0980*/  @!P0 BRA `(.L_x_5) ;  /* 0x00000000001c8947 */ /* 0x000fea0003800000 */
[----:B------:R-:W0:Y:S02]  /*0990*/  LDC.64 R8, c[0x0][0x598] ;  /* 0x00016600ff087b82 */ /* 0x000e240000000a00 */
[----:B0-----:R-:W2:Y:S02]  /*09a0*/  LDG.E.64 R8, desc[UR36][R8.64] ;  /* 0x0000002408087981 */ /* 0x001ea4000c1e1b00 */
[----:B--2---:R-:W-:-:S04]  /*09b0*/  ISETP.NE.U32.AND P0, PT, R8, RZ, PT ;  /* 0x000000ff0800720c */ /* 0x004fc80003f05070 */
[----:B------:R-:W-:-:S13]  /*09c0*/  ISETP.NE.AND.EX P0, PT, R9, RZ, PT, P0 ;  /* 0x000000ff0900720c */ /* 0x000fda0003f05300 */
[----:B------:R-:W-:Y:S05]  /*09d0*/  @!P0 BRA `(.L_x_5) ;  /* 0x0000000000088947 */ /* 0x000fea0003800000 */
[----:B------:R0:W5:Y:S01]  /*09e0*/  LD.E R154, desc[UR36][R8.64] ;  /* 0x00000024089a7980 */ /* 0x000162000c101900 */
[----:B------:R-:W-:Y:S05]  /*09f0*/  BRA `(.L_x_6) ;  /* 0x0000000000247947 */ /* 0x000fea0003800000 */
.L_x_5:
[----:B------:R-:W-:Y:S02]  /*0a00*/  ULDC.64 UR4, c[0x0][0x588] ;  /* 0x0001620000047ab9 */ /* 0x000fe40000000a00 */
[----:B------:R-:W-:-:S04]  /*0a10*/  ISETP.NE.U32.AND P0, PT, RZ, UR4, PT ;  /* 0x00000004ff007c0c */ /* 0x000fc8000bf05070 */
[----:B------:R-:W-:-:S13]  /*0a20*/  ISETP.NE.AND.EX P0, PT, RZ, UR5, PT, P0 ;  /* 0x00000005ff007c0c */ /* 0x000fda000bf05300 */
[----:B------:R-:W-:Y:S05]  /*0a30*/  @!P0 BRA `(.L_x_7) ;  /* 0x00000000000c8947 */ /* 0x000fea0003800000 */
[----:B------:R-:W0:Y:S02]  /*0a40*/  LDC.64 R154, c[0x0][0x588] ;  /* 0x00016200ff9a7b82 */ /* 0x000e240000000a00 */
[----:B0-----:R1:W5:Y:S01]  /*0a50*/  LDG.E R154, desc[UR36][R154.64] ;  /* 0x000000249a9a7981 */ /* 0x001362000c1e1900 */
[----:B------:R-:W-:Y:S05]  /*0a60*/  BRA `(.L_x_6) ;  /* 0x0000000000087947 */ /* 0x000fea0003800000 */
.L_x_7:
[----:B------:R-:W-:Y:S02]  /*0a70*/  ULDC UR4, c[0x0][0x580] ;  /* 0x0001600000047ab9 */ /* 0x000fe40000000800 */
[----:B------:R-:W-:-:S07]  /*0a80*/  IMAD.U32 R154, RZ, RZ, UR4 ;  /* 0x00000004ff9a7e24 */ /* 0x000fce000f8e00ff */
.L_x_6:
[----:B------:R-:W-:Y:S02]  /*0a90*/  ULDC.64 UR4, c[0x0][0x5a0] ;  /* 0x0001680000047ab9 */ /* 0x000fe40000000a00 */
[----:B------:R-:W-:-:S04]  /*0aa0*/  ISETP.NE.U32.AND P0, PT, RZ, UR4, PT ;  /* 0x00000004ff007c0c */ /* 0x000fc8000bf05070 */
[----:B------:R-:W-:-:S13]  /*0ab0*/  ISETP.NE.AND.EX P0, PT, RZ, UR5, PT, P0 ;  /* 0x00000005ff007c0c */ /* 0x000fda000bf05300 */
[----:B------:R-:W-:Y:S05]  /*0ac0*/  @!P0 BRA `(.L_x_8) ;  /* 0x00000000001c8947 */ /* 0x000fea0003800000 */
[----:B0-----:R-:W0:Y:S02]  /*0ad0*/  LDC.64 R8, c[0x0][0x5a0] ;  /* 0x00016800ff087b82 */ /* 0x001e240000000a00 */
[----:B0-----:R-:W2:Y:S02]  /*0ae0*/  LDG.E.64 R8, desc[UR36][R8.64] ;  /* 0x0000002408087981 */ /* 0x001ea4000c1e1b00 */
[----:B--2---:R-:W-:-:S04]  /*0af0*/  ISETP.NE.U32.AND P0, PT, R8, RZ, PT ;  /* 0x000000ff0800720c */ /* 0x004fc80003f05070 */
[----:B------:R-:W-:-:S13]  /*0b00*/  ISETP.NE.AND.EX P0, PT, R9, RZ, PT, P0 ;  /* 0x000000ff0900720c */ /* 0x000fda0003f05300 */
[----:B------:R-:W-:Y:S05]  /*0b10*/  @!P0 BRA `(.L_x_8) ;  /* 0x0000000000088947 */ /* 0x000fea0003800000 */
[----:B-1----:R0:W5:Y:S01]  /*0b20*/  LD.E R155, desc[UR36][R8.64] ;  /* 0x00000024089b7980 */ /* 0x002162000c101900 */
[----:B------:R-:W-:Y:S05]  /*0b30*/  BRA `(.L_x_9) ;  /* 0x0000000000247947 */ /* 0x000fea0003800000 */
.L_x_8:
[----:B------:R-:W-:Y:S02]  /*0b40*/  ULDC.64 UR4, c[0x0][0x590] ;  /* 0x0001640000047ab9 */ /* 0x000fe40000000a00 */
[----:B------:R-:W-:-:S04]  /*0b50*/  ISETP.NE.U32.AND P0, PT, RZ, UR4, PT ;  /* 0x00000004ff007c0c */ /* 0x000fc8000bf05070 */
[----:B------:R-:W-:-:S13]  /*0b60*/  ISETP.NE.AND.EX P0, PT, RZ, UR5, PT, P0 ;  /* 0x00000005ff007c0c */ /* 0x000fda000bf05300 */
[----:B------:R-:W-:Y:S05]  /*0b70*/  @!P0 BRA `(.L_x_10) ;  /* 0x00000000000c8947 */ /* 0x000fea0003800000 */
[----:B0-----:R-:W1:Y:S02]  /*0b80*/  LDC.64 R8, c[0x0][0x590] ;  /* 0x00016400ff087b82 */ /* 0x001e640000000a00 */
[----:B-1----:R1:W5:Y:S01]  /*0b90*/  LDG.E R155, desc[UR36][R8.64] ;  /* 0x00000024089b7981 */ /* 0x002362000c1e1900 */
[----:B------:R-:W-:Y:S05]  /*0ba0*/  BRA `(.L_x_9) ;  /* 0x0000000000087947 */ /* 0x000fea0003800000 */
.L_x_10:
[----:B------:R-:W-:Y:S02]  /*0bb0*/  ULDC UR4, c[0x0][0x584] ;  /* 0x0001610000047ab9 */ /* 0x000fe40000000800 */
[----:B-1----:R-:W-:-:S07]  /*0bc0*/  IMAD.U32 R155, RZ, RZ, UR4 ;  /* 0x00000004ff9b7e24 */ /* 0x002fce000f8e00ff */
.L_x_9:
[----:B------:R-:W2:Y:S01]  /*0bd0*/  LDC R2, c[0x0][0x65c] ;  /* 0x00019700ff027b82 */ /* 0x000ea20000000800 */
[----:B------:R-:W-:Y:S01]  /*0be0*/  ULDC UR6, c[0x0][0x28c] ;  /* 0x0000a30000067ab9 */ /* 0x000fe20000000800 */
[----:B------:R-:W-:Y:S01]  /*0bf0*/  ISETP.NE.AND P0, PT, R10, 0x2, PT ;  /* 0x000000020a00780c */ /* 0x000fe20003f05270 */
[----:B------:R-:W-:Y:S01]  /*0c00*/  UIADD3 UR6, UR6, 0x3f, URZ ;  /* 0x0000003f06067890 */ /* 0x000fe2000fffe03f */
[----:B01----:R-:W-:Y:S01]  /*0c10*/  IMAD.U32 R8, RZ, RZ, UR12 ;  /* 0x0000000cff087e24 */ /* 0x003fe2000f8e00ff */
[----:B------:R-:W-:Y:S01]  /*0c20*/  UMOV UR38, URZ ;  /* 0x0000003f00267c82 */ /* 0x000fe20008000000 */
[----:B------:R-:W-:Y:S01]  /*0c30*/  IMAD.MOV.U32 R9, RZ, RZ, RZ ;  /* 0x000000ffff097224 */ /* 0x000fe200078e00ff */
[----:B------:R-:W-:Y:S01]  /*0c40*/  USHF.R.S32.HI UR7, URZ, 0x1f, UR6 ;  /* 0x0000001f3f077899 */ /* 0x000fe20008011406 */
[----:B------:R-:W-:Y:S01]  /*0c50*/  UMOV UR39, URZ ;  /* 0x0000003f00277c82 */ /* 0x000fe20008000000 */
[----:B------:R-:W-:Y:S02]  /*0c60*/  ULDC.64 UR8, c[0x0][0x650] ;  /* 0x0001940000087ab9 */ /* 0x000fe40000000a00 */
[----:B------:R-:W-:-:S04]  /*0c70*/  ULEA.HI UR7, UR7, UR6, URZ, 0x6 ;  /* 0x0000000607077291 */ /* 0x000fc8000f8f303f */
[----:B------:R-:W-:Y:S01]  /*0c80*/  USHF.R.S32.HI UR40, URZ, 0x6, UR7 ;  /* 0x000000063f287899 */ /* 0x000fe20008011407 */
[----:B--2---:R-:W-:-:S13]  /*0c90*/  ISETP.NE.AND P1, PT, R2, 0x1, PT ;  /* 0x000000010200780c */ /* 0x004fda0003f25270 */
[----:B------:R-:W0:Y:S01]  /*0ca0*/  @P1 LDC R19, c[0x0][0x10] ;  /* 0x00000400ff131b82 */ /* 0x000e220000000800 */
[----:B------:R-:W-:Y:S02]  /*0cb0*/  @P1 IMAD.MOV.U32 R7, RZ, RZ, RZ ;  /* 0x000000ffff071224 */ /* 0x000fe400078e00ff */
[----:B------:R-:W-:-:S05]  /*0cc0*/  @P1 IMAD.MOV.U32 R17, RZ, RZ, RZ ;  /* 0x000000ffff111224 */ /* 0x000fca00078e00ff */
[----:B------:R-:W1:Y:S01]  /*0cd0*/  @!P1 LDC R11, c[0x0][0xc] ;  /* 0x00000300ff0b9b82 */ /* 0x000e620000000800 */
[----:B------:R-:W-:Y:S01]  /*0ce0*/  ULDC UR4, c[0x0][0xc] ;  /* 0x0000030000047ab9 */ /* 0x000fe20000000800 */
[----:B------:R-:W-:Y:S02]  /*0cf0*/  ULDC UR5, c[0x0][0x10] ;  /* 0x0000040000057ab9 */ /* 0x000fe40000000800 */
[----:B------:R-:W-:-:S04]  /*0d00*/  UIMAD.WIDE.U32 UR4, UR4, UR5, URZ ;  /* 0x00000005040472a5 */ /* 0x000fc8000f8e003f */
[----:B------:R-:W2:Y:S01]  /*0d10*/  LDC R2, c[0x0][0x14] ;  /* 0x00000500ff027b82 */ /* 0x000ea20000000800 */
[----:B0-----:R-:W-:-:S04]  /*0d20*/  @P1 IMAD.WIDE.U32 R18, R19, UR12, R6 ;  /* 0x0000000c13121c25 */ /* 0x001fc8000f8e0006 */
[----:B------:R-:W-:Y:S02]  /*0d30*/  @P1 IMAD.IADD R17, R19, 0x1, R17 ;  /* 0x0000000113111824 */ /* 0x000fe400078e0211 */
[----:B-1----:R-:W-:-:S04]  /*0d40*/  @!P1 IMAD.WIDE.U32 R8, R6, R11, R8 ;  /* 0x0000000b06089225 */ /* 0x002fc800078e0008 */
[----:B------:R-:W-:Y:S02]  /*0d50*/  @!P1 IMAD.MOV.U32 R18, RZ, RZ, R8 ;  /* 0x000000ffff129224 */ /* 0x000fe400078e0008 */
[----:B------:R-:W-:Y:S02]  /*0d60*/  @!P1 IMAD.MOV.U32 R17, RZ, RZ, R9 ;  /* 0x000000ffff119224 */ /* 0x000fe400078e0009 */
[----:B--2---:R-:W-:-:S04]  /*0d70*/  IMAD.WIDE.U32 R12, R2, UR4, RZ ;  /* 0x00000004020c7c25 */ /* 0x004fc8000f8e00ff */
[----:B------:R-:W-:Y:S01]  /*0d80*/  IMAD R23, R2, UR5, RZ ;  /* 0x0000000502177c24 */ /* 0x000fe2000f8e02ff */
[----:B------:R0:W-:Y:S03]  /*0d90*/  STL.64 [R1], R12 ;  /* 0x0000000c01007387 */ /* 0x0001e60000100a00 */
[----:B------:R-:W-:Y:S01]  /*0da0*/  IMAD.IADD R23, R13, 0x1, R23 ;  /* 0x000000010d177824 */ /* 0x000fe200078e0217 */
[----:B------:R-:W-:Y:S06]  /*0db0*/  @P0 BRA `(.L_x_11) ;  /* 0x0000000000200947 */ /* 0x000fec0003800000 */
[----:B------:R-:W-:Y:S01]  /*0dc0*/  UISETP.GE.U32.AND UP0, UPT, UR40, 0x3, UPT ;  /* 0x000000032800788c */ /* 0x000fe2000bf06070 */
[----:B------:R-:W-:Y:S01]  /*0dd0*/  IADD3 R18, P0, R18, R12, RZ ;  /* 0x0000000c12127210 */ /* 0x000fe20007f1e0ff */
[----:B------:R-:W-:Y:S01]  /*0de0*/  UIMAD.WIDE.U32 UR4, UR40, -0x55555555, URZ ;  /* 0xaaaaaaab280478a5 */ /* 0x000fe2000f8e003f */
[----:B------:R-:W-:-:S03]  /*0df0*/  UMOV UR39, URZ ;  /* 0x0000003f00277c82 */ /* 0x000fc60008000000 */
[----:B------:R-:W-:Y:S01]  /*0e00*/  USHF.R.U32.HI UR4, URZ, 0x1, UR5 ;  /* 0x000000013f047899 */ /* 0x000fe20008011605 */
[----:B------:R-:W-:-:S03]  /*0e10*/  IMAD.X R17, R23, 0x1, R17, P0 ;  /* 0x0000000117117824 */ /* 0x000fc600000e0611 */
[----:B------:R-:W-:Y:S02]  /*0e20*/  UIMAD UR38, UR4, -0x3, UR40 ;  /* 0xfffffffd042678a4 */ /* 0x000fe4000f8e0228 */
[----:B------:R-:W-:-:S12]  /*0e30*/  @UP0 ULOP3.LUT UR39, UR4, 0x1, URZ, 0xc0, !UPT ;  /* 0x0000000104270892 */ /* 0x000fd8000f8ec03f */
.L_x_11:
[----:B------:R-:W-:Y:S01]  /*0e40*/  ISETP.GE.U32.AND P0, PT, R18, UR8, PT ;  /* 0x0000000812007c0c */ /* 0x000fe2000bf06070 */
[----:B------:R-:W-:Y:S01]  /*0e50*/  IMAD.MOV.U32 R19, RZ, RZ, -0x1 ;  /* 0xffffffffff137424 */ /* 0x000fe200078e00ff */
[----:B------:R-:W-:Y:S01]  /*0e60*/  PRMT R8, RZ, 0x7610, R8 ;  /* 0x00007610ff087816 */ /* 0x000fe20000000008 */
[----:B------:R-:W-:Y:S01]  /*0e70*/  IMAD.MOV.U32 R22, RZ, RZ, -0x1 ;  /* 0xffffffffff167424 */ /* 0x000fe200078e00ff */
[----:B------:R-:W-:Y:S01]  /*0e80*/  ISETP.GE.U32.AND.EX P0, PT, R17, UR9, PT, P0 ;  /* 0x0000000911007c0c */ /* 0x000fe2000bf06100 */
[----:B------:R-:W-:-:S12]  /*0e90*/  IMAD.MOV.U32 R2, RZ, RZ, -0x1 ;  /* 0xffffffffff027424 */ /* 0x000fd800078e00ff */
[----:B------:R-:W-:Y:S05]  /*0ea0*/  @P0 BRA `(.L_x_12) ;  /* 0x00000004002c0947 */ /* 0x000fea0003800000 */
[----:B------:R-:W1:Y:S01]  /*0eb0*/  LDC.64 R26, c[0x0][0x628] ;  /* 0x00018a00ff1a7b82 */ /* 0x000e620000000a00 */
[----:B------:R-:W-:Y:S02]  /*0ec0*/  IMAD.MOV.U32 R8, RZ, RZ, R18 ;  /* 0x000000ffff087224 */ /* 0x000fe400078e0012 */
[----:B------:R-:W-:-:S05]  /*0ed0*/  IMAD.MOV.U32 R9, RZ, RZ, R17 ;  /* 0x000000ffff097224 */ /* 0x000fca00078e0011 */
[----:B------:R-:W2:Y:S08]  /*0ee0*/  LDC R2, c[0x0][0x630] ;  /* 0x00018c00ff027b82 */ /* 0x000eb00000000800 */
[----:B------:R-:W3:Y:S01]  /*0ef0*/  LDC.64 R28, c[0x0][0x620] ;  /* 0x00018800ff1c7b82 */ /* 0x000ee20000000a00 */
[----:B-1----:R-:W-:-:S04]  /*0f00*/  ISETP.NE.U32.AND P0, PT, R26, RZ, PT ;  /* 0x000000ff1a00720c */ /* 0x002fc80003f05070 */
[----:B------:R-:W-:-:S13]  /*0f10*/  ISETP.NE.AND.EX P0, PT, R27, RZ, PT, P0 ;  /* 0x000000ff1b00720c */ /* 0x000fda0003f05300 */
[----:B--23--:R-:W-:Y:S05]  /*0f20*/  @!P0 BRA `(.L_x_13) ;  /* 0x0000000000288947 */ /* 0x00cfea0003800000 */
[----:B0-----:R-:W0:Y:S02]  /*0f30*/  LDC R13, c[0x0][0x634] ;  /* 0x00018d00ff0d7b82 */ /* 0x001e240000000800 */
[----:B0-----:R-:W-:-:S05]  /*0f40*/  IADD3 R13, P0, R18, R13, RZ ;  /* 0x0000000d120d7210 */ /* 0x001fca0007f1e0ff */
[----:B------:R-:W-:-:S04]  /*0f50*/  IMAD.X R15, RZ, RZ, R17, P0 ;  /* 0x000000ffff0f7224 */ /* 0x000fc800000e0611 */
[----:B------:R-:W-:-:S04]  /*0f60*/  IMAD.WIDE.U32 R8, R15, R26, RZ ;  /* 0x0000001a0f087225 */ /* 0x000fc800078e00ff */
[----:B------:R-:W-:-:S04]  /*0f70*/  IMAD.WIDE.U32 R10, P0, R13, R27, R8 ;  /* 0x0000001b0d0a7225 */ /* 0x000fc80007800008 */
[----:B------:R-:W-:-:S04]  /*0f80*/  IMAD.WIDE.U32 R8, R13, R26, RZ ;  /* 0x0000001a0d087225 */ /* 0x000fc800078e00ff */
[----:B------:R-:W-:Y:S01]  /*0f90*/  IMAD.X R13, RZ, RZ, RZ, P0 ;  /* 0x000000ffff0d7224 */ /* 0x000fe200000e06ff */
[----:B------:R-:W-:Y:S01]  /*0fa0*/  IADD3 RZ, P0, R9, R10, RZ ;  /* 0x0000000a09ff7210 */ /* 0x000fe20007f1e0ff */
[----:B------:R-:W-:-:S04]  /*0fb0*/  IMAD.MOV.U32 R12, RZ, RZ, R11 ;  /* 0x000000ffff0c7224 */ /* 0x000fc800078e000b */
[----:B------:R-:W-:-:S08]  /*0fc0*/  IMAD.WIDE.U32.X R8, R15, R27, R12, P0 ;  /* 0x0000001b0f087225 */ /* 0x000fd000000e040c */
.L_x_13:
[----:B------:R-:W1:Y:S01]  /*0fd0*/  LDC.64 R32, c[0x0][0x640] ;  /* 0x00019000ff207b82 */ /* 0x000e620000000a00 */
[-C--:B------:R-:W-:Y:S01]  /*0fe0*/  SHF.R.U64 R30, R8, R2.reuse, R9 ;  /* 0x00000002081e7219 */ /* 0x080fe20000001209 */
[----:B------:R-:W-:Y:S01]  /*0ff0*/  IMAD.MOV.U32 R19, RZ, RZ, R17 ;  /* 0x000000ffff137224 */ /* 0x000fe200078e0011 */
[----:B------:R-:W-:Y:S01]  /*1000*/  SHF.R.U32.HI R2, RZ, R2, R9 ;  /* 0x00000002ff027219 */ /* 0x000fe20000011609 */
[----:B------:R-:W-:Y:S01]  /*1010*/  IMAD.MOV.U32 R26, RZ, RZ, 0x1 ;  /* 0x00000001ff1a7424 */ /* 0x000fe200078e00ff */
[----:B------:R-:W-:-:S03]  /*1020*/  IADD3 R11, P0, RZ, -R30, RZ ;  /* 0x8000001eff0b7210 */ /* 0x000fc60007f1e0ff */
[----:B------:R-:W2:Y:S02]  /*1030*/  LDC R10, c[0x0][0x618] ;  /* 0x00018600ff0a7b82 */ /* 0x000ea40000000800 */
[----:B------:R-:W-:-:S04]  /*1040*/  IMAD.X R9, RZ, RZ, ~R2, P0 ;  /* 0x000000ffff097224 */ /* 0x000fc800000e0e02 */
[-C--:B------:R-:W-:Y:S02]  /*1050*/  IMAD R2, R9, R28.reuse, RZ ;  /* 0x0000001c09027224 */ /* 0x080fe400078e02ff */
[----:B0-----:R-:W0:Y:S01]  /*1060*/  LDC R13, c[0x0][0x608] ;  /* 0x00018200ff0d7b82 */ /* 0x001e220000000800 */
[----:B------:R-:W-:-:S04]  /*1070*/  IMAD.WIDE.U32 R8, R11, R28, R18 ;  /* 0x0000001c0b087225 */ /* 0x000fc800078e0012 */
[----:B------:R-:W-:Y:S02]  /*1080*/  IMAD R11, R11, R29, R2 ;  /* 0x0000001d0b0b7224 */ /* 0x000fe400078e0202 */
[----:B------:R-:W-:Y:S01]  /*1090*/  IMAD.MOV.U32 R2, RZ, RZ, -0x1 ;  /* 0xffffffffff027424 */ /* 0x000fe200078e00ff */
[----:B------:R-:W3:Y:S01]  /*10a0*/  LDC R31, c[0x0][0x658] ;  /* 0x00019600ff1f7b82 */ /* 0x000ee20000000800 */
[----:B------:R-:W-:Y:S01]  /*10b0*/  IMAD.IADD R9, R9, 0x1, R11 ;  /* 0x0000000109097824 */ /* 0x000fe200078e020b */
[----:B-1----:R-:W-:-:S04]  /*10c0*/  ISETP.NE.U32.AND P0, PT, R32, RZ, PT ;  /* 0x000000ff2000720c */ /* 0x002fc80003f05070 */
[----:B------:R-:W-:Y:S02]  /*10d0*/  ISETP.NE.AND.EX P0, PT, R33, RZ, PT, P0 ;  /* 0x000000ff2100720c */ /* 0x000fe40003f05300 */
[----:B------:R-:W1:Y:S01]  /*10e0*/  LDC R29, c[0x0][0x600] ;  /* 0x00018000ff1d7b82 */ /* 0x000e620000000800 */
[-CC-:B--2---:R-:W-:Y:S02]  /*10f0*/  SHF.R.U64 R27, R8, R10.reuse, R9.reuse ;  /* 0x0000000a081b7219 */ /* 0x184fe40000001209 */
[----:B------:R-:W-:-:S05]  /*1100*/  SHF.R.U32.HI R8, RZ, R10, R9 ;  /* 0x0000000aff087219 */ /* 0x000fca0000011609 */
[----:B------:R-:W2:Y:S01]  /*1110*/  LDC R22, c[0x0][0x648] ;  /* 0x00019200ff167b82 */ /* 0x000ea20000000800 */
[-CC-:B0-----:R-:W-:Y:S02]  /*1120*/  SHF.R.U64 R34, R27, R13.reuse, R8.reuse ;  /* 0x0000000d1b227219 */ /* 0x181fe40000001208 */
[----:B------:R-:W-:-:S05]  /*1130*/  SHF.R.U32.HI R8, RZ, R13, R8 ;  /* 0x0000000dff087219 */ /* 0x000fca0000011608 */
[----:B------:R-:W0:Y:S01]  /*1140*/  LDC R24, c[0x0][0x638] ;  /* 0x00018e00ff187b82 */ /* 0x000e220000000800 */
[-CC-:B---3--:R-:W-:Y:S02]  /*1150*/  SHF.R.U64 R36, R34, R31.reuse, R8.reuse ;  /* 0x0000001f22247219 */ /* 0x188fe40000001208 */
[-C--:B------:R-:W-:Y:S02]  /*1160*/  SHF.L.U32 R2, R2, R31.reuse, RZ ;  /* 0x0000001f02027219 */ /* 0x080fe400000006ff */
[----:B------:R-:W-:Y:S01]  /*1170*/  SHF.R.U32.HI R9, RZ, R31, R8 ;  /* 0x0000001fff097219 */ /* 0x000fe20000011608 */
[----:B------:R-:W-:Y:S01]  /*1180*/  IMAD.MOV.U32 R8, RZ, RZ, R36 ;  /* 0x000000ffff087224 */ /* 0x000fe200078e0024 */
[----:B------:R-:W-:Y:S01]  /*1190*/  LOP3.LUT R15, RZ, R2, RZ, 0x33, !PT ;  /* 0x00000002ff0f7212 */ /* 0x000fe200078e33ff */
[----:B------:R-:W3:Y:S01]  /*11a0*/  LDC R28, c[0x0][0x610] ;  /* 0x00018400ff1c7b82 */ /* 0x000ee20000000800 */
[----:B------:R-:W-:Y:S05]  /*11b0*/  @!P0 BRA `(.L_x_14) ;  /* 0x0000000000288947 */ /* 0x000fea0003800000 */
[----:B------:R-:W4:Y:S02]  /*11c0*/  LDC R13, c[0x0][0x64c] ;  /* 0x00019300ff0d7b82 */ /* 0x000f240000000800 */
[----:B----4-:R-:W-:-:S05]  /*11d0*/  IADD3 R13, P0, R36, R13, RZ ;  /* 0x0000000d240d7210 */ /* 0x010fca0007f1e0ff */
        /* <DEDUP_REMOVED lines=8> */
.L_x_14:
[----:B--2---:R-:W-:Y:S01]  /*1260*/  SHF.R.U64 R7, R8, R22, R9 ;  /* 0x0000001608077219 */ /* 0x004fe20000001209 */
[----:B-1----:R-:W-:Y:S01]  /*1270*/  VIADD R8, R29, 0xffffffff ;  /* 0xffffffff1d087836 */ /* 0x002fe20000000000 */
[----:B------:R-:W-:Y:S01]  /*1280*/  SHF.L.U32 R2, R26, R31, RZ ;  /* 0x0000001f1a027219 */ /* 0x000fe200000006ff */
[----:B------:R-:W-:Y:S01]  /*1290*/  @P1 IMAD R21, R25, R20, R6 ;  /* 0x0000001419151224 */ /* 0x000fe200078e0206 */
[----:B------:R-:W-:Y:S01]  /*12a0*/  LOP3.LUT R15, R34, R15, RZ, 0xc0, !PT ;  /* 0x0000000f220f7212 */ /* 0x000fe200078ec0ff */
[----:B------:R-:W-:Y:S01]  /*12b0*/  IMAD.MOV R9, RZ, RZ, -R7 ;  /* 0x000000ffff097224 */ /* 0x000fe200078e0a07 */
[----:B------:R-:W-:-:S03]  /*12c0*/  LOP3.LUT R8, R27, R8, RZ, 0xc0, !PT ;  /* 0x000000081b087212 */ /* 0x000fc600078ec0ff */
[----:B------:R-:W-:Y:S02]  /*12d0*/  IMAD R6, R2, R7, R15 ;  /* 0x0000000702067224 */ /* 0x000fe400078e020f */
[----:B0-----:R-:W-:Y:S02]  /*12e0*/  IMAD R2, R9, R24, R36 ;  /* 0x0000001809027224 */ /* 0x001fe400078e0224 */
[----:B---3--:R-:W-:Y:S02]  /*12f0*/  IMAD R19, R6, R28, R21 ;  /* 0x0000001c06137224 */ /* 0x008fe400078e0215 */
[----:B------:R-:W-:Y:S02]  /*1300*/  IMAD R2, R2, R29, R8 ;  /* 0x0000001d02027224 */ /* 0x000fe400078e0208 */
[----:B------:R-:W-:-:S03]  /*1310*/  IMAD.MOV.U32 R6, RZ, RZ, 0x1 ;  /* 0x00000001ff067424 */ /* 0x000fc600078e00ff */
[----:B------:R-:W-:Y:S02]  /*1320*/  SEL R22, R2, R19, !P1 ;  /* 0x0000001302167207 */ /* 0x000fe40004800000 */
[----:B------:R-:W-:Y:S01]  /*1330*/  SEL R19, R19, R2, !P1 ;  /* 0x0000000213137207 */ /* 0x000fe20004800000 */
[----:B------:R-:W-:Y:S01]  /*1340*/  IMAD.MOV.U32 R2, RZ, RZ, R30 ;  /* 0x000000ffff027224 */ /* 0x000fe200078e001e */
[----:B------:R-:W-:-:S07]  /*1350*/  PRMT R8, R6, 0x7610, R8 ;  /* 0x0000761006087816 */ /* 0x000fce0000000008 */
.L_x_12:
[----:B------:R-:W-:Y:S05]  /*1360*/  @!P2 BRA `(.L_x_15) ;  /* 0x00000000000ca947 */ /* 0x000fea0003800000 */
[----:B------:R-:W-:Y:S01]  /*1370*/  UCGABAR_WAIT ;  /* 0x0000000000007dc7 */ /* 0x000fe20008000000 */
[----:B------:R-:W-:Y:S01]  /*1380*/  CCTL.IVALL ;  /* 0x00000000ff00798f */ /* 0x000fe20002000000 */
[----:B------:R-:W-:Y:S05]  /*1390*/  BRA `(.L_x_16) ;  /* 0x0000000000047947 */ /* 0x000fea0003800000 */
.L_x_15:
[----:B------:R-:W-:Y:S06]  /*13a0*/  BAR.SYNC.DEFER_BLOCKING 0x0 ;  /* 0x0000000000007b1d */ /* 0x000fec0000010000 */
.L_x_16:
[----:B------:R-:W-:Y:S05]  /*13b0*/  @!P4 BRA `(.L_x_17) ;  /* 0x00000090008cc947 */ /* 0x000fea0003800000 */
[----:B------:R-:W-:-:S13]  /*13c0*/  ISETP.GT.U32.AND P0, PT, R35, 0x1, PT ;  /* 0x000000012300780c */ /* 0x000fda0003f04070 */
[----:B------:R-:W-:Y:S05]  /*13d0*/  @P0 EXIT ;  /* 0x000000000000094d */ /* 0x000fea0003800000 */
.L_x_18:
[----:B------:R-:W-:-:S08]  /*13e0*/  NOP ;  /* 0x0000000000007918 */ /* 0x000fd00000000000 */
[----:B------:R-:W1:Y:S02]  /*13f0*/  USETMAXREG.TRY_ALLOC.CTAPOOL UP0, 0xe8 ;  /* 0x000000e8000079c8 */ /* 0x000e640008000600 */
[----:B-1----:R-:W-:-:S13]  /*1400*/  PLOP3.LUT P0, PT, PT, PT, UP0, 0x80, 0x0 ;  /* 0x000000000000781c */ /* 0x002fda0003f0f008 */
[----:B------:R-:W-:Y:S05]  /*1410*/  @!P0 BRA `(.L_x_18) ;  /* 0xfffffffc00f08947 */ /* 0x000fea000383ffff */
[----:B------:R-:W-:-:S13]  /*1420*/  LOP3.LUT P0, RZ, R8, 0xff, RZ, 0xc0, !PT ;  /* 0x000000ff08ff7812 */ /* 0x000fda000780c0ff */
[----:B------:R-:W-:Y:S05]  /*1430*/  @!P0 EXIT ;  /* 0x000000000000894d */ /* 0x000fea0003800000 */
[----:B------:R-:W1:Y:S01]  /*1440*/  S2UR UR4, SR_CgaCtaId ;  /* 0x00000000000479c3 */ /* 0x000e620000008800 */
[----:B------:R-:W-:Y:S01]  /*1450*/  VIADD R14, R14, 0xffffffff ;  /* 0xffffffff0e0e7836 */ /* 0x000fe20000000000 */
[CC--:B------:R-:W-:Y:S01]  /*1460*/  LEA.HI R4, R0.reuse, R3.reuse, RZ, 0x2 ;  /* 0x0000000300047211 */ /* 0x0c0fe200078f10ff */
[----:B------:R-:W-:Y:S01]  /*1470*/  UMOV UR41, 0x400 ;  /* 0x0000040000297882 */ /* 0x000fe20000000000 */
[----:B------:R-:W-:Y:S01]  /*1480*/  LEA.HI R0, R0, R3, RZ, 0x5 ;  /* 0x0000000300007211 */ /* 0x000fe200078f28ff */
[----:B------:R-:W-:Y:S01]  /*1490*/  UISETP.LT.AND UP0, UPT, UR40, 0x1, UPT ;  /* 0x000000012800788c */ /* 0x000fe2000bf01270 */
[----:B------:R-:W-:Y:S01]  /*14a0*/  R2UR UR42, R14 ;  /* 0x000000000e2a72ca */ /* 0x000fe200000e0000 */
[----:B------:R-:W-:Y:S01]  /*14b0*/  USHF.L.U32 UR44, UR40, 0x1, URZ ;  /* 0x00000001282c7899 */ /* 0x000fe2000800063f */
[--C-:B------:R-:W-:Y:S01]  /*14c0*/  SHF.R.S32.HI R156, RZ, 0x2, R4.reuse ;  /* 0x00000002ff9c7819 */ /* 0x100fe20000011404 */
[----:B------:R-:W-:Y:S01]  /*14d0*/  USEL UR43, UR40, 0x1, UP0 ;  /* 0x00000001282b7887 */ /* 0x000fe20008000000 */
[----:B------:R-:W-:-:S02]  /*14e0*/  SHF.R.S32.HI R5, RZ, 0x1f, R4 ;  /* 0x0000001fff057819 */ /* 0x000fc40000011404 */
[----:B------:R-:W-:Y:S01]  /*14f0*/  LOP3.LUT R158, R4, 0xfffffffc, RZ, 0xc0, !PT ;  /* 0xfffffffc049e7812 */ /* 0x000fe200078ec0ff */
[----:B------:R-:W-:Y:S01]  /*1500*/  UIADD3 UR43, -UR43, UR40, URZ ;  /* 0x000000282b2b7290 */ /* 0x000fe2000fffe13f */
[----:B------:R-:W-:Y:S02]  /*1510*/  LEA.HI R5, R5, R156, RZ, 0x3 ;  /* 0x0000009c05057211 */ /* 0x000fe400078f18ff */
[----:B------:R-:W-:Y:S01]  /*1520*/  ISETP.NE.AND P0, PT, R14, RZ, PT ;  /* 0x000000ff0e00720c */ /* 0x000fe20003f05270 */
[----:B------:R-:W-:Y:S01]  /*1530*/  IMAD.IADD R158, R3, 0x1, -R158 ;  /* 0x00000001039e7824 */ /* 0x000fe200078e0a9e */
[----:B------:R-:W-:Y:S01]  /*1540*/  LOP3.LUT R5, R5, 0xfffffff8, RZ, 0xc0, !PT ;  /* 0xfffffff805057812 */ /* 0x000fe200078ec0ff */
[----:B------:R-:W-:Y:S01]  /*1550*/  USHF.L.U32 UR42, UR42, 0x3, URZ ;  /* 0x000000032a2a7899 */ /* 0x000fe2000800063f */
[----:B------:R-:W-:Y:S02]  /*1560*/  LOP3.LUT R174, R16, 0x1, RZ, 0xfc, !PT ;  /* 0x0000000110ae7812 */ /* 0x000fe400078efcff */
[----:B------:R-:W-:Y:S01]  /*1570*/  SEL R175, RZ, 0x1, P0 ;  /* 0x00000001ffaf7807 */ /* 0x000fe20000000000 */
[----:B------:R-:W-:Y:S01]  /*1580*/  IMAD.IADD R156, R156, 0x1, -R5 ;  /* 0x000000019c9c7824 */ /* 0x000fe200078e0a05 */
[----:B-1----:R-:W-:Y:S01]  /*1590*/  ULEA UR41, UR4, UR41, 0x18 ;  /* 0x0000002904297291 */ /* 0x002fe2000f8ec03f */
[----:B------:R-:W-:Y:S01]  /*15a0*/  SHF.R.S32.HI R5, RZ, 0x5, R0 ;  /* 0x00000005ff057819 */ /* 0x000fe20000011400 */
[----:B------:R-:W-:Y:S01]  /*15b0*/  IMAD.U32 R160, RZ, RZ, UR42 ;  /* 0x0000002affa07e24 */ /* 0x000fe2000f8e00ff */
[----:B------:R-:W-:Y:S01]  /*15c0*/  ULDC UR4, c[0x0][0x284] ;  /* 0x0000a10000047ab9 */ /* 0x000fe20000000800 */
[----:B------:R-:W-:Y:S01]  /*15d0*/  UIADD3 UR45, UR41, 0x40, URZ ;  /* 0x00000040292d7890 */ /* 0x000fe2000fffe03f */
[--C-:B------:R-:W-:Y:S01]  /*15e0*/  SHF.R.S32.HI R157, RZ, 0x1f, R156.reuse ;  /* 0x0000001fff9d7819 */ /* 0x100fe2000001149c */
[----:B------:R-:W-:Y:S01]  /*15f0*/  IMAD R163, R5, -0x10, -R156 ;  /* 0xfffffff005a37824 */ /* 0x000fe200078e0a9c */
[----:B------:R-:W-:-:S02]  /*1600*/  LOP3.LUT R162, R160, 0x8, RZ, 0xc0, !PT ;  /* 0x00000008a0a27812 */ /* 0x000fc400078ec0ff */
[----:B------:R-:W-:Y:S01]  /*1610*/  LOP3.LUT R160, R160, 0x8, RZ, 0xc, !PT ;  /* 0x00000008a0a07812 */ /* 0x000fe200078e0cff */
[----:B------:R-:W-:Y:S01]  /*1620*/  IMAD.U32 R159, RZ, RZ, UR45 ;  /* 0x0000002dff9f7e24 */ /* 0x000fe2000f8e00ff */
[----:B------:R-:W-:Y:S01]  /*1630*/  LOP3.LUT R162, R162, 0x18, RZ, 0x3c, !PT ;  /* 0x00000018a2a27812 */ /* 0x000fe200078e3cff */
[----:B------:R-:W-:-:S04]  /*1640*/  IMAD.WIDE R156, R5, 0x10, R156 ;  /* 0x00000010059c7825 */ /* 0x000fc800078e029c */
[----:B------:R-:W-:Y:S02]  /*1650*/  VIADD R161, R159, UR42 ;  /* 0x0000002a9fa17c36 */ /* 0x000fe40008000000 */
[----:B------:R-:W-:-:S07]  /*1660*/  VIADD R163, R163, UR4 ;  /* 0x00000004a3a37c36 */ /* 0x000fce0008000000 */
.L_x_294:
[----:B------:R-:W-:Y:S01]  /*1670*/  SHF.L.U32 R0, R175, 0x1f, RZ ;  /* 0x0000001faf007819 */ /* 0x000fe200000006ff */
[----:B------:R-:W-:Y:S02]  /*1680*/  ULDC UR4, c[0x0][0x28c] ;  /* 0x0000a30000047ab9 */ /* 0x000fe40000000800 */
[----:B------:R-:W-:Y:S01]  /*1690*/  ISETP.LT.AND P1, PT, RZ, UR4, PT ;  /* 0x00000004ff007c0c */ /* 0x000fe2000bf21270 */
[----:B------:R-:W1:Y:S02]  /*16a0*/  SYNCS.PHASECHK.TRANS64.TRYWAIT P0, [R159+UR42], R0 ;  /* 0x000000009f0075a7 */ /* 0x000e64000800016a */
[----:B-1-34-:R-:W-:Y:S10]  /*16b0*/  @!P0 BRA `(.L_x_19) ;  /* 0x0000009c00c08947 */ /* 0x01aff40003800000 */
.L_x_315:
[----:B------:R-:W-:Y:S05]  /*16c0*/  @P1 BRA `(.L_x_20) ;  /* 0x0000000000401947 */ /* 0x000fea0003800000 */
[----:B-1----:R-:W-:Y:S01]  /*16d0*/  MOV R0, 0x0 ;  /* 0x0000000000007802 */ /* 0x002fe20000000f00 */
[----:B------:R-:W-:Y:S01]  /*16e0*/  ULDC.64 UR4, c[0x4][0x68] ;  /* 0x01001a0000047ab9 */ /* 0x000fe20000000a00 */
[----:B------:R-:W-:Y:S01]  /*16f0*/  ULDC.64 UR6, c[0x4][0x8] ;  /* 0x0100020000067ab9 */ /* 0x000fe20000000a00 */
[----:B------:R-:W-:Y:S01]  /*1700*/  IMAD.U32 R4, RZ, RZ, UR4 ;  /* 0x00000004ff047e24 */ /* 0x000fe2000f8e00ff */
[----:B------:R1:W2:Y:S01]  /*1710*/  LDC.64 R14, c[0x4][R0] ;  /* 0x01000000000e7b82 */ /* 0x0002a20000000a00 */
[----:B------:R-:W-:Y:S01]  /*1720*/  IMAD.U32 R5, RZ, RZ, UR5 ;  /* 0x00000005ff057e24 */ /* 0x000fe2000f8e00ff */
[----:B------:R-:W-:Y:S01]  /*1730*/  ULDC.64 UR4, c[0x4][0x70] ;  /* 0x01001c0000047ab9 */ /* 0x000fe20000000a00 */
[----:B------:R-:W-:Y:S02]  /*1740*/  IMAD.U32 R10, RZ, RZ, UR6 ;  /* 0x00000006ff0a7e24 */ /* 0x000fe4000f8e00ff */
[----:B------:R-:W-:Y:S02]  /*1750*/  IMAD.U32 R6, RZ, RZ, UR4 ;  /* 0x00000004ff067e24 */ /* 0x000fe4000f8e00ff */
[----:B------:R-:W-:-:S02]  /*1760*/  IMAD.U32 R7, RZ, RZ, UR5 ;  /* 0x00000005ff077e24 */ /* 0x000fc4000f8e00ff */
[----:B------:R-:W-:Y:S02]  /*1770*/  IMAD.U32 R11, RZ, RZ, UR7 ;  /* 0x00000007ff0b7e24 */ /* 0x000fe4000f8e00ff */
[----:B------:R-:W-:Y:S02]  /*1780*/  IMAD.MOV.U32 R8, RZ, RZ, 0x1e1 ;  /* 0x000001e1ff087424 */ /* 0x000fe400078e00ff */
[----:B0-----:R-:W-:Y:S02]  /*1790*/  IMAD.MOV.U32 R12, RZ, RZ, 0x1 ;  /* 0x00000001ff0c7424 */ /* 0x001fe400078e00ff */
[----:B-1----:R-:W-:-:S07]  /*17a0*/  IMAD.MOV.U32 R13, RZ, RZ, RZ ;  /* 0x000000ffff0d7224 */ /* 0x002fce00078e00ff */
[----:B------:R-:W-:-:S07]  /*17b0*/  LEPC R20, `(.L_x_20) ;  /* 0x000000001014794e */ /* 0x000fce0000000000 */
[----:B--2--5:R-:W-:Y:S05]  /*17c0*/  CALL.ABS.NOINC R14 ;  /* 0x000000000e007343 */ /* 0x024fea0003c00000 */
.L_x_20:
[----:B------:R-:W-:-:S13]  /*17d0*/  ISETP.NE.AND P0, PT, R174, 0x3, PT ;  /* 0x00000003ae00780c */ /* 0x000fda0003f05270 */
[----:B------:R-:W-:Y:S05]  /*17e0*/  @!P0 BRA `(.L_x_21) ;  /* 0x0000000000048947 */ /* 0x000fea0003800000 */
[----:B------:R-:W-:Y:S01]  /*17f0*/  BPT.TRAP 0x1 ;  /* 0x000000040000795c */ /* 0x000fe20000300000 */
.L_x_21:
[----:B------:R-:W-:Y:S02]  /*1800*/  IMAD.U32 R3, RZ, RZ, UR38 ;  /* 0x00000026ff037e24 */ /* 0x000fe4000f8e00ff */
[----:B-1----:R-:W-:-:S03]  /*1810*/  IMAD.U32 R0, RZ, RZ, UR39 ;  /* 0x00000027ff007e24 */ /* 0x002fc6000f8e00ff */
[----:B------:R-:W-:Y:S02]  /*1820*/  LEA R3, R3, UR41, 0x3 ;  /* 0x0000002903037c11 */ /* 0x000fe4000f8e18ff */
[----:B------:R-:W-:-:S04]  /*1830*/  SHF.L.U32 R0, R0, 0x1f, RZ ;  /* 0x0000001f00007819 */ /* 0x000fc800000006ff */
[----:B------:R1:W2:Y:S01]  /*1840*/  SYNCS.PHASECHK.TRANS64.TRYWAIT P1, [R3+URZ], R0 ;  /* 0x00000000030075a7 */ /* 0x0002a2000802017f */
[----:B------:R-:W-:Y:S05]  /*1850*/  @!P0 BRA `(.L_x_22) ;  /* 0x0000000000048947 */ /* 0x000fea0003800000 */
[----:B------:R-:W-:Y:S01]  /*1860*/  BPT.TRAP 0x1 ;  /* 0x000000040000795c */ /* 0x000fe20000300000 */
.L_x_22:
[----:B------:R-:W-:-:S05]  /*1870*/  IMAD.U32 R4, RZ, RZ, UR43 ;  /* 0x0000002bff047e24 */ /* 0x000fca000f8e00ff */
[----:B------:R-:W-:Y:S01]  /*1880*/  ISETP.GE.AND P2, PT, R4, 0x1, PT ;  /* 0x000000010400780c */ /* 0x000fe20003f46270 */
[----:B--2---:R-:W-:-:S12]  /*1890*/  @P1 BRA `(.L_x_23) ;  /* 0x0000000000081947 */ /* 0x004fd80003800000 */
[----:B------:R-:W2:Y:S02]  /*18a0*/  SYNCS.PHASECHK.TRANS64.TRYWAIT P1, [R3+URZ], R0 ;  /* 0x00000000030075a7 */ /* 0x000ea4000802017f */
[----:B--2---:R-:W-:Y:S05]  /*18b0*/  @!P1 BRA `(.L_x_24) ;  /* 0x0000009c00549947 */ /* 0x004fea0003800000 */
.L_x_23:
[----:B------:R-:W-:Y:S05]  /*18c0*/  WARPSYNC.ALL ;  /* 0x0000000000007948 */ /* 0x000fea0003800000 */
[----:B------:R-:W-:Y:S01]  /*18d0*/  UIADD3 UR4, UR41, 0x100, URZ ;  /* 0x0000010029047890 */ /* 0x000fe2000fffe03f */
[----:B------:R-:W-:Y:S01]  /*18e0*/  WARPGROUP.ARRIVE ;  /* 0x00000000000079c5 */ /* 0x000fe20000000000 */
[----:B------:R-:W-:Y:S02]  /*18f0*/  UIADD3 UR5, UR41, 0x6100, URZ ;  /* 0x0000610029057890 */ /* 0x000fe4000fffe03f */
[----:B------:R-:W-:Y:S02]  /*1900*/  USHF.R.U32.HI UR4, URZ, 0x4, UR4 ;  /* 0x000000043f047899 */ /* 0x000fe40008011604 */
[----:B------:R-:W-:-:S02]  /*1910*/  USHF.R.U32.HI UR5, URZ, 0x4, UR5 ;  /* 0x000000043f057899 */ /* 0x000fc40008011605 */
[----:B------:R-:W-:Y:S02]  /*1920*/  ULOP3.LUT UR4, UR4, 0x3fff, URZ, 0xc0, !UPT ;  /* 0x00003fff04047892 */ /* 0x000fe4000f8ec03f */
[----:B------:R-:W-:Y:S02]  /*1930*/  ULOP3.LUT UR5, UR5, 0x3fff, URZ, 0xc0, !UPT ;  /* 0x00003fff05057892 */ /* 0x000fe4000f8ec03f */
[----:B------:R-:W-:Y:S02]  /*1940*/  ULOP3.LUT UR8, UR4, 0x10000, URZ, 0xfc, !UPT ;  /* 0x0001000004087892 */ /* 0x000fe4000f8efc3f */
[----:B------:R-:W-:Y:S02]  /*1950*/  ULOP3.LUT UR9, UR5, 0x10000, URZ, 0xfc, !UPT ;  /* 0x0001000005097892 */ /* 0x000fe4000f8efc3f */
[----:B------:R-:W-:Y:S02]  /*1960*/  ULEA UR10, UR38, UR8, 0x9 ;  /* 0x00000008260a7291 */ /* 0x000fe4000f8e483f */
[----:B------:R-:W-:Y:S01]  /*1970*/  ULEA UR11, UR38, UR9, 0xb ;  /* 0x00000009260b7291 */ /* 0x000fe2000f8e583f */
[----:B------:R-:W-:Y:S01]  /*1980*/  UMOV UR5, 0x40000040 ;  /* 0x4000004000057882 */ /* 0x000fe20000000000 */
[----:B------:R-:W-:-:S03]  /*1990*/  UMOV UR7, 0x40000040 ;  /* 0x4000004000077882 */ /* 0x000fc60000000000 */
[----:B------:R-:W-:Y:S02]  /*19a0*/  UMOV UR4, UR10 ;  /* 0x0000000a00047c82 */ /* 0x000fe40008000000 */
[----:B------:R-:W-:Y:S02]  /*19b0*/  UMOV UR6, UR11 ;  /* 0x0000000b00067c82 */ /* 0x000fe40008000000 */
[----:B------:R-:W-:Y:S01]  /*19c0*/  HGMMA.64x256x16.F32.BF16 R24, gdesc[UR4], RZ, !UPT, gsb0 ;  /* 0x03e00000041879f0 */ /* 0x000fe2000c0018ff */
[----:B------:R-:W-:Y:S02]  /*19d0*/  UIADD3 UR4, UR10, 0x2, URZ ;  /* 0x000000020a047890 */ /* 0x000fe4000fffe03f */
[----:B------:R-:W-:Y:S01]  /*19e0*/  UIADD3 UR6, UR11, 0x2, URZ ;  /* 0x000000020b067890 */ /* 0x000fe2000fffe03f */
[----:B------:R-:W-:Y:S01]  /*19f0*/  UMOV UR5, 0x40000040 ;  /* 0x4000004000057882 */ /* 0x000fe20000000000 */
[----:B------:R-:W-:Y:S01]  /*1a00*/  UMOV UR7, 0x40000040 ;  /* 0x4000004000077882 */ /* 0x000fe20000000000 */
[----:B------:R-:W-:-:S02]  /*1a10*/  WARPGROUP.DEPBAR.LE gsb0, 0x0 ;  /* 0x00008000000079c5 */ /* 0x000fc40000010000 */
[----:B------:R-:W-:-:S15]  /*1a20*/  WARPGROUP.ARRIVE ;  /* 0x00000000000079c5 */ /* 0x000fde0000000000 */
[----:B------:R-:W-:-:S05]  /*1a30*/  NOP ;  /* 0x0000000000007918 */ /* 0x000fca0000000000 */
[----:B------:R-:W-:Y:S01]  /*1a40*/  HGMMA.64x256x16.F32.BF16 R24, gdesc[UR4], R24, gsb0 ;  /* 0x03e00000041879f0 */ /* 0x000fe20008001818 */
[----:B------:R-:W-:Y:S02]  /*1a50*/  UIADD3 UR4, UR10, 0x4, URZ ;  /* 0x000000040a047890 */ /* 0x000fe4000fffe03f */
[----:B------:R-:W-:Y:S01]  /*1a60*/  UIADD3 UR6, UR11, 0x4, URZ ;  /* 0x000000040b067890 */ /* 0x000fe2000fffe03f */
[----:B------:R-:W-:Y:S01]  /*1a70*/  UMOV UR5, 0x40000040 ;  /* 0x4000004000057882 */ /* 0x000fe20000000000 */
[----:B------:R-:W-:Y:S01]  /*1a80*/  UMOV UR7, 0x40000040 ;  /* 0x4000004000077882 */ /* 0x000fe20000000000 */
[----:B------:R-:W-:Y:S02]  /*1a90*/  WARPGROUP.DEPBAR.LE gsb0, 0x0 ;  /* 0x00008000000079c5 */ /* 0x000fe40000010000 */
        /* <DEDUP_REMOVED lines=10> */
[----:B------:R-:W-:Y:S03]  /*1b40*/  HGMMA.64x256x16.F32.BF16 R24, gdesc[UR4], R24, gsb0 ;  /* 0x03e00000041879f0 */ /* 0x000fe60008001818 */
[----:B------:R-:W-:Y:S02]  /*1b50*/  WARPGROUP.DEPBAR.LE gsb0, 0x0 ;  /* 0x00008000000079c5 */ /* 0x000fe40000010000 */
[----:B------:R-:W-:Y:S05]  /*1b60*/  @!P2 BRA `(.L_x_25) ;  /* 0x000000040020a947 */ /* 0x000fea0003800000 */
[----:B------:R-:W-:Y:S01]  /*1b70*/  UIADD3 UR4, UR38, 0x1, URZ ;  /* 0x0000000126047890 */ /* 0x000fe2000fffe03f */
[----:B-12---:R-:W-:Y:S02]  /*1b80*/  IMAD.U32 R0, RZ, RZ, UR43 ;  /* 0x0000002bff007e24 */ /* 0x006fe4000f8e00ff */
[----:B------:R-:W-:Y:S01]  /*1b90*/  IMAD.U32 R3, RZ, RZ, UR38 ;  /* 0x00000026ff037e24 */ /* 0x000fe2000f8e00ff */
[----:B------:R-:W-:-:S04]  /*1ba0*/  UISETP.NE.AND UP0, UPT, UR4, 0x3, UPT ;  /* 0x000000030400788c */ /* 0x000fc8000bf05270 */
[----:B------:R-:W-:Y:S02]  /*1bb0*/  USEL UR5, URZ, 0x1, UP0 ;  /* 0x000000013f057887 */ /* 0x000fe40008000000 */
[----:B------:R-:W-:Y:S02]  /*1bc0*/  USEL UR10, UR4, URZ, UP0 ;  /* 0x0000003f040a7287 */ /* 0x000fe40008000000 */
[----:B------:R-:W-:-:S06]  /*1bd0*/  ULOP3.LUT UR5, UR39, UR5, URZ, 0x3c, !UPT ;  /* 0x0000000527057292 */ /* 0x000fcc000f8e3c3f */
[----:B------:R-:W-:-:S07]  /*1be0*/  IMAD.U32 R6, RZ, RZ, UR5 ;  /* 0x00000005ff067e24 */ /* 0x000fce000f8e00ff */
.L_x_32:
[----:B------:R-:W-:Y:S05]  /*1bf0*/  @!P0 BRA `(.L_x_26) ;  /* 0x0000000000048947 */ /* 0x000fea0003800000 */
[----:B------:R-:W-:Y:S01]  /*1c00*/  BPT.TRAP 0x1 ;  /* 0x000000040000795c */ /* 0x000fe20000300000 */
.L_x_26:
[----:B------:R-:W-:Y:S01]  /*1c10*/  ULEA UR4, UR10, UR41, 0x3 ;  /* 0x000000290a047291 */ /* 0x000fe2000f8e183f */
[----:B------:R-:W-:-:S08]  /*1c20*/  SHF.L.U32 R4, R6, 0x1f, RZ ;  /* 0x0000001f06047819 */ /* 0x000fd000000006ff */
[----:B------:R1:W2:Y:S01]  /*1c30*/  SYNCS.PHASECHK.TRANS64.TRYWAIT P1, [UR4], R4 ;  /* 0x00000004ff0075a7 */ /* 0x0002a20008020144 */
[----:B------:R-:W-:Y:S05]  /*1c40*/  @!P0 BRA `(.L_x_27) ;  /* 0x0000000000048947 */ /* 0x000fea0003800000 */
[----:B------:R-:W-:Y:S01]  /*1c50*/  BPT.TRAP 0x1 ;  /* 0x000000040000795c */ /* 0x000fe20000300000 */
.L_x_27:
[----:B--2---:R-:W-:Y:S05]  /*1c60*/  @P1 BRA `(.L_x_28) ;  /* 0x0000000000081947 */ /* 0x004fea0003800000 */
[----:B------:R-:W2:Y:S02]  /*1c70*/  SYNCS.PHASECHK.TRANS64.TRYWAIT P1, [UR4], R4 ;  /* 0x00000004ff0075a7 */ /* 0x000ea40008020144 */
[----:B--2---:R-:W-:Y:S05]  /*1c80*/  @!P1 BRA `(.L_x_29) ;  /* 0x0000009800749947 */ /* 0x004fea0003800000 */
.L_x_28:
[----:B------:R-:W-:Y:S01]  /*1c90*/  ULEA UR11, UR10, UR8, 0x9 ;  /* 0x000000080a0b7291 */ /* 0x000fe2000f8e483f */
[----:B------:R-:W-:Y:S01]  /*1ca0*/  WARPGROUP.ARRIVE ;  /* 0x00000000000079c5 */ /* 0x000fe20000000000 */
[----:B------:R-:W-:Y:S01]  /*1cb0*/  ULEA UR12, UR10, UR9, 0xb ;  /* 0x000000090a0c7291 */ /* 0x000fe2000f8e583f */
[----:B------:R-:W-:Y:S01]  /*1cc0*/  UMOV UR5, 0x40000040 ;  /* 0x4000004000057882 */ /* 0x000fe20000000000 */
[----:B------:R-:W-:-:S03]  /*1cd0*/  UMOV UR7, 0x40000040 ;  /* 0x4000004000077882 */ /* 0x000fc60000000000 */
[----:B------:R-:W-:Y:S02]  /*1ce0*/  UMOV UR4, UR11 ;  /* 0x0000000b00047c82 */ /* 0x000fe40008000000 */
[----:B------:R-:W-:Y:S02]  /*1cf0*/  UMOV UR6, UR12 ;  /* 0x0000000c00067c82 */ /* 0x000fe40008000000 */
[----:B------:R-:W-:Y:S01]  /*1d00*/  HGMMA.64x256x16.F32.BF16 R24, gdesc[UR4], R24, gsb0 ;  /* 0x03e00000041879f0 */ /* 0x000fe20008001818 */
        /* <DEDUP_REMOVED lines=26> */
[----:B------:R-:W-:Y:S01]  /*1eb0*/  BPT.TRAP 0x1 ;  /* 0x000000040000795c */ /* 0x000fe20000300000 */
.L_x_30:
[----:B------:R-:W-:-:S13]  /*1ec0*/  ISETP.NE.AND P1, PT, R153, RZ, PT ;  /* 0x000000ff9900720c */ /* 0x000fda0003f25270 */
[----:B-12---:R-:W-:-:S05]  /*1ed0*/  @P1 LEA R4, R3, UR41, 0x3 ;  /* 0x0000002903041c11 */ /* 0x006fca000f8e18ff */
[----:B------:R-:W-:-:S05]  /*1ee0*/  @P1 VIADD R5, R4, 0x18 ;  /* 0x0000001804051836 */ /* 0x000fca0000000000 */
[----:B------:R-:W-:-:S04]  /*1ef0*/  @P1 PRMT R5, R152, 0x654, R5 ;  /* 0x0000065498051816 */ /* 0x000fc80000000005 */
[----:B------:R1:W-:Y:S01]  /*1f00*/  @P1 SYNCS.ARRIVE.TRANS64.RED.A1T0 RZ, [R5+URZ], RZ ;  /* 0x000000ff05ff19a7 */ /* 0x0003e2000810043f */
[----:B------:R-:W-:-:S13]  /*1f10*/  ISETP.GT.U32.AND P1, PT, R16, 0x1, PT ;  /* 0x000000011000780c */ /* 0x000fda0003f24070 */
[----:B-1----:R-:W-:Y:S05]  /*1f20*/  @P1 BRA `(.L_x_31) ;  /* 0x0000000000041947 */ /* 0x002fea0003800000 */
[----:B------:R-:W-:Y:S01]  /*1f30*/  BPT.TRAP 0x1 ;  /* 0x000000040000795c */ /* 0x000fe20000300000 */
.L_x_31:
[----:B------:R-:W-:Y:S01]  /*1f40*/  UIADD3 UR10, UR10, 0x1, URZ ;  /* 0x000000010a0a7890 */ /* 0x000fe2000fffe03f */
[C---:B------:R-:W-:Y:S01]  /*1f50*/  ISETP.GT.AND P2, PT, R0.reuse, 0x1, PT ;  /* 0x000000010000780c */ /* 0x040fe20003f44270 */
[----:B------:R-:W-:Y:S02]  /*1f60*/  VIADD R3, R3, 0x1 ;  /* 0x0000000103037836 */ /* 0x000fe40000000000 */
[----:B------:R-:W-:Y:S01]  /*1f70*/  UISETP.NE.AND UP0, UPT, UR10, 0x3, UPT ;  /* 0x000000030a00788c */ /* 0x000fe2000bf05270 */
[----:B------:R-:W-:Y:S02]  /*1f80*/  VIADD R0, R0, 0xffffffff ;  /* 0xffffffff00007836 */ /* 0x000fe40000000000 */
[C---:B------:R-:W-:Y:S01]  /*1f90*/  ISETP.NE.AND P1, PT, R3.reuse, 0x3, PT ;  /* 0x000000030300780c */ /* 0x040fe20003f25270 */
[----:B------:R-:W-:Y:S02]  /*1fa0*/  USEL UR4, URZ, 0x1, UP0 ;  /* 0x000000013f047887 */ /* 0x000fe40008000000 */
[----:B------:R-:W-:Y:S01]  /*1fb0*/  USEL UR10, UR10, URZ, UP0 ;  /* 0x0000003f0a0a7287 */ /* 0x000fe20008000000 */
[----:B------:R-:W-:-:S03]  /*1fc0*/  SEL R3, R3, RZ, P1 ;  /* 0x000000ff03037207 */ /* 0x000fc60000800000 */
[----:B------:R-:W-:Y:S01]  /*1fd0*/  LOP3.LUT R6, R6, UR4, RZ, 0x3c, !PT ;  /* 0x0000000406067c12 */ /* 0x000fe2000f8e3cff */
[----:B------:R-:W-:Y:S07]  /*1fe0*/  @P2 BRA `(.L_x_32) ;  /* 0xfffffffc00002947 */ /* 0x000fee000383ffff */
.L_x_25:
[----:B-12---:R-:W1:Y:S01]  /*1ff0*/  LDC R0, c[0x0][0x28c] ;  /* 0x0000a300ff007b82 */ /* 0x006e620000000800 */
[----:B------:R2:W-:Y:S01]  /*2000*/  SYNCS.ARRIVE.TRANS64.A1T0 RZ, [R160+UR45], RZ ;  /* 0x000000ffa0ff79a7 */ /* 0x0005e2000810002d */
[----:B-1----:R-:W-:-:S13]  /*2010*/  ISETP.GE.AND P1, PT, R0, 0x1, PT ;  /* 0x000000010000780c */ /* 0x002fda0003f26270 */
[----:B--2---:R-:W-:Y:S05]  /*2020*/  @!P1 BRA `(.L_x_33) ;  /* 0x0000000000449947 */ /* 0x004fea0003800000 */
[----:B------:R-:W-:Y:S05]  /*2030*/  @!P0 BRA `(.L_x_34) ;  /* 0x0000000000048947 */ /* 0x000fea0003800000 */
[----:B------:R-:W-:Y:S01]  /*2040*/  BPT.TRAP 0x1 ;  /* 0x000000040000795c */ /* 0x000fe20000300000 */
.L_x_34:
[----:B------:R-:W-:-:S13]  /*2050*/  ISETP.NE.AND P0, PT, R153, RZ, PT ;  /* 0x000000ff9900720c */ /* 0x000fda0003f05270 */
[----:B------:R-:W-:-:S05]  /*2060*/  VOTEU.ANY UP0, P0 ;  /* 0x00000000003f7886 */ /* 0x000fca0000000100 */
[----:B------:R-:W-:-:S06]  /*2070*/  @UP0 UIADD3 UR4, UR43, UR38, URZ ;  /* 0x000000262b040290 */ /* 0x000fcc000fffe03f */
[----:B------:R-:W-:Y:S02]  /*2080*/  IMAD.U32 R4, RZ, RZ, UR4 ;  /* 0x00000004ff047e24 */ /* 0x000fe4000f8e00ff */
[----:B------:R-:W-:Y:S02]  /*2090*/  IMAD.U32 R3, RZ, RZ, UR4 ;  /* 0x00000004ff037e24 */ /* 0x000fe4000f8e00ff */
[----:B------:R-:W-:-:S05]  /*20a0*/  @P0 IMAD.WIDE.U32 R4, R4, -0x55555555, RZ ;  /* 0xaaaaaaab04040825 */ /* 0x000fca00078e00ff */
[----:B------:R-:W-:-:S05]  /*20b0*/  @P0 SHF.R.U32.HI R0, RZ, 0x1, R5 ;  /* 0x00000001ff000819 */ /* 0x000fca0000011605 */
[----:B------:R-:W-:-:S05]  /*20c0*/  @P0 IMAD R0, R0, -0x3, R3 ;  /* 0xfffffffd00000824 */ /* 0x000fca00078e0203 */
[----:B------:R-:W-:-:S05]  /*20d0*/  @P0 LEA R0, R0, UR41, 0x3 ;  /* 0x0000002900000c11 */ /* 0x000fca000f8e18ff */
[----:B------:R-:W-:-:S05]  /*20e0*/  @P0 VIADD R3, R0, 0x18 ;  /* 0x0000001800030836 */ /* 0x000fca0000000000 */
[----:B------:R-:W-:-:S04]  /*20f0*/  @P0 PRMT R3, R152, 0x654, R3 ;  /* 0x0000065498030816 */ /* 0x000fc80000000003 */
[----:B------:R1:W-:Y:S01]  /*2100*/  @P0 SYNCS.ARRIVE.TRANS64.RED.A1T0 RZ, [R3+URZ], RZ ;  /* 0x000000ff03ff09a7 */ /* 0x0003e2000810043f */
[----:B------:R-:W-:-:S13]  /*2110*/  ISETP.GT.U32.AND P0, PT, R16, 0x1, PT ;  /* 0x000000011000780c */ /* 0x000fda0003f04070 */
[----:B-1----:R-:W-:Y:S05]  /*2120*/  @P0 BRA `(.L_x_33) ;  /* 0x0000000000040947 */ /* 0x002fea0003800000 */
[----:B------:R-:W-:Y:S01]  /*2130*/  BPT.TRAP 0x1 ;  /* 0x000000040000795c */ /* 0x000fe20000300000 */
.L_x_33:
[----:B------:R-:W-:Y:S01]  /*2140*/  SHF.L.U32 R0, R175, 0x1f, RZ ;  /* 0x0000001faf007819 */ /* 0x000fe200000006ff */
[----:B------:R-:W-:Y:S01]  /*2150*/  UIADD3 UR38, UR44, UR38, URZ ;  /* 0x000000262c267290 */ /* 0x000fe2000fffe03f */
[----:B------:R-:W1:Y:S01]  /*2160*/  LDC R15, c[0x0][0x288] ;  /* 0x0000a200ff0f7b82 */ /* 0x000e620000000800 */
[----:B------:R-:W-:Y:S01]  /*2170*/  UISETP.GE.U32.AND UP1, UPT, UR44, 0x3, UPT ;  /* 0x000000032c00788c */ /* 0x000fe2000bf26070 */
[----:B------:R-:W-:Y:S01]  /*2180*/  IMAD.SHL.U32 R8, R158, 0x2, RZ ;  /* 0x000000029e087824 */ /* 0x000fe200078e00ff */
[----:B------:R-:W-:Y:S02]  /*2190*/  UISETP.GT.U32.AND UP0, UPT, UR38, 0x2, UPT ;  /* 0x000000022600788c */ /* 0x000fe4000bf04070 */
[----:B------:R-:W-:Y:S02]  /*21a0*/  UIMAD.WIDE.U32 UR4, UR38, -0x55555555, URZ ;  /* 0xaaaaaaab260478a5 */ /* 0x000fe4000f8e003f */
[----:B------:R-:W-:Y:S01]  /*21b0*/  UISETP.LT.U32.AND UP0, UPT, UR44, 0x3, UP0 ;  /* 0x000000032c00788c */ /* 0x000fe20008701070 */
[----:B------:R-:W2:Y:S01]  /*21c0*/  SYNCS.PHASECHK.TRANS64.TRYWAIT P0, [R159+UR42+0x10], R0 ;  /* 0x000010009f0075a7 */ /* 0x000ea2000800016a */
[----:B------:R-:W-:Y:S01]  /*21d0*/  USHF.R.U32.HI UR4, URZ, 0x1, UR5 ;  /* 0x000000013f047899 */ /* 0x000fe20008011605 */
[----:B------:R-:W-:Y:S01]  /*21e0*/  SHF.R.S32.HI R9, RZ, 0x1f, R8 ;  /* 0x0000001fff097819 */ /* 0x000fe20000011408 */
[----:B------:R-:W-:-:S02]  /*21f0*/  USEL UR6, URZ, 0x1, !UP0 ;  /* 0x000000013f067887 */ /* 0x000fc4000c000000 */
[----:B------:R-:W-:Y:S02]  /*2200*/  UIMAD UR38, UR4, -0x3, UR38 ;  /* 0xfffffffd042678a4 */ /* 0x000fe4000f8e0226 */
[----:B------:R-:W-:-:S04]  /*2210*/  ULOP3.LUT UR39, UR39, UR6, URZ, 0x3c, !UPT ;  /* 0x0000000627277292 */ /* 0x000fc8000f8e3c3f */
[----:B------:R-:W-:Y:S01]  /*2220*/  @UP1 ULOP3.LUT UR39, UR39, 0x1, UR4, 0x78, !UPT ;  /* 0x0000000127271892 */ /* 0x000fe2000f8e7804 */
[----:B-12---:R-:W-:Y:S11]  /*2230*/  @!P0 BRA `(.L_x_35) ;  /* 0x0000009400208947 */ /* 0x006ff60003800000 */
.L_x_316:
[----:B------:R-:W-:Y:S01]  /*2240*/  IMAD.SHL.U32 R14, R19, 0x40, RZ ;  /* 0x00000040130e7824 */ /* 0x000fe200078e00ff */
[----:B------:R-:W-:Y:S01]  /*2250*/  ULDC UR6, c[0x0][0x284] ;  /* 0x0000a10000067ab9 */ /* 0x000fe20000000800 */
[----:B0-----:R-:W-:Y:S01]  /*2260*/  IMAD.SHL.U32 R12, R22, 0x100, RZ ;  /* 0x00000100160c7824 */ /* 0x001fe200078e00ff */
[----:B------:R-:W-:Y:S01]  /*2270*/  SHF.R.S32.HI R165, RZ, 0x1f, R2 ;  /* 0x0000001fffa57819 */ /* 0x000fe20000011402 */
[----:B------:R-:W-:Y:S01]  /*2280*/  ULDC.64 UR4, c[0x0][0x5d0] ;  /* 0x0001740000047ab9 */ /* 0x000fe20000000a00 */
[----:B------:R-:W-:Y:S01]  /*2290*/  ISETP.GE.AND P0, PT, R14, UR6, PT ;  /* 0x000000060e007c0c */ /* 0x000fe2000bf06270 */
[----:B------:R-:W-:Y:S01]  /*22a0*/  IMAD.WIDE.U32 R4, R2, UR4, R8 ;  /* 0x0000000402047c25 */ /* 0x000fe2000f8e0008 */
[----:B------:R-:W-:Y:S02]  /*22b0*/  SHF.R.S32.HI R13, RZ, 0x1f, R12 ;  /* 0x0000001fff0d7819 */ /* 0x000fe4000001140c */
[C---:B------:R-:W-:Y:S01]  /*22c0*/  ISETP.GE.OR P0, PT, R12.reuse, R15, P0 ;  /* 0x0000000f0c00720c */ /* 0x040fe20000706670 */
[----:B------:R-:W-:Y:S01]  /*22d0*/  IMAD R3, R165, UR4, RZ ;  /* 0x00000004a5037c24 */ /* 0x000fe2000f8e02ff */
[----:B------:R-:W-:-:S03]  /*22e0*/  IADD3 R6, P1, R12, R4, RZ ;  /* 0x000000040c067210 */ /* 0x000fc60007f3e0ff */
[----:B------:R-:W-:-:S05]  /*22f0*/  IMAD R3, R2, UR5, R3 ;  /* 0x0000000502037c24 */ /* 0x000fca000f8e0203 */
[----:B------:R-:W-:-:S03]  /*2300*/  IADD3.X R7, R13, R5, R3, P1, !PT ;  /* 0x000000050d077210 */ /* 0x000fc60000ffe403 */
[----:B------:R-:W-:Y:S05]  /*2310*/  @P0 BRA `(.L_x_36) ;  /* 0x0000007c00040947 */ /* 0x000fea0003800000 */
[----:B------:R-:W0:Y:S01]  /*2320*/  LDC.64 R10, c[0x0][0x5c8] ;  /* 0x00017200ff0a7b82 */ /* 0x000e220000000a00 */
[----:B-----5:R-:W-:Y:S01]  /*2330*/  FSETP.NEU.AND P0, PT, R155, RZ, PT ;  /* 0x000000ff9b00720b */ /* 0x020fe20003f0d000 */
[----:B------:R-:W-:Y:S01]  /*2340*/  IMAD R3, R158, -0x2, R15 ;  /* 0xfffffffe9e037824 */ /* 0x000fe200078e020f */
[----:B------:R-:W-:Y:S01]  /*2350*/  BSSY B0, `(.L_x_36) ;  /* 0x00007bd000007945 */ /* 0x000fe20003800000 */
[----:B------:R-:W-:-:S04]  /*2360*/  IMAD.WIDE R166, R19, 0x40, R156 ;  /* 0x0000004013a67825 */ /* 0x000fc800078e029c */
[----:B-1----:R-:W-:Y:S02]  /*2370*/  IMAD.IADD R0, R3, 0x1, -R12 ;  /* 0x0000000103007824 */ /* 0x002fe400078e0a0c */
[----:B------:R-:W-:-:S03]  /*2380*/  IMAD.IADD R3, R163, 0x1, -R14 ;  /* 0x00000001a3037824 */ /* 0x000fc600078e0a0e */
[----:B------:R-:W-:-:S04]  /*2390*/  ISETP.GT.AND P2, PT, R0, RZ, PT ;  /* 0x000000ff0000720c */ /* 0x000fc80003f44270 */
[----:B------:R-:W-:Y:S01]  /*23a0*/  ISETP.GT.AND P1, PT, R3, RZ, P2 ;  /* 0x000000ff0300720c */ /* 0x000fe20001724270 */
[-C--:B0-----:R-:W-:Y:S02]  /*23b0*/  IMAD R4, R167, R10.reuse, RZ ;  /* 0x0000000aa7047224 */ /* 0x081fe400078e02ff */
[----:B------:R-:W-:-:S04]  /*23c0*/  IMAD.WIDE.U32 R6, R166, R10, R6 ;  /* 0x0000000aa6067225 */ /* 0x000fc800078e0006 */
[----:B------:R-:W-:-:S04]  /*23d0*/  IMAD R5, R166, R11, R4 ;  /* 0x0000000ba6057224 */ /* 0x000fc800078e0204 */
[----:B------:R-:W-:Y:S01]  /*23e0*/  IMAD.IADD R179, R7, 0x1, R5 ;  /* 0x0000000107b37824 */ /* 0x000fe200078e0205 */
[----:B------:R-:W-:Y:S06]  /*23f0*/  @!P0 BRA `(.L_x_37) ;  /* 0x0000005400988947 */ /* 0x000fec0003800000 */
[----:B------:R-:W0:Y:S01]  /*2400*/  LDC.64 R20, c[0x0][0x5b8] ;  /* 0x00016e00ff147b82 */ /* 0x000e220000000a00 */
[----:B------:R-:W-:-:S07]  /*2410*/  ULDC.64 UR4, c[0x0][0x5c0] ;  /* 0x0001700000047ab9 */ /* 0x000fce0000000a00 */
[----:B------:R-:W1:Y:S08]  /*2420*/  LDC.64 R168, c[0x0][0x5b0] ;  /* 0x00016c00ffa87b82 */ /* 0x000e700000000a00 */
[----:B------:R-:W2:Y:S01]  /*2430*/  LDC.64 R14, c[0x0][0x5a8] ;  /* 0x00016a00ff0e7b82 */ /* 0x000ea20000000a00 */
[-C--:B0-----:R-:W-:Y:S02]  /*2440*/  IMAD R7, R165, R20.reuse, RZ ;  /* 0x00000014a5077224 */ /* 0x081fe400078e02ff */
[----:B------:R-:W-:-:S04]  /*2450*/  IMAD.WIDE.U32 R4, R2, R20, R8 ;  /* 0x0000001402047225 */ /* 0x000fc800078e0008 */
[----:B------:R-:W-:Y:S01]  /*2460*/  IMAD R177, R2, R21, R7 ;  /* 0x0000001502b17224 */ /* 0x000fe200078e0207 */
[----:B------:R-:W-:Y:S01]  /*2470*/  IADD3 R164, P0, R12, R4, RZ ;  /* 0x000000040ca47210 */ /* 0x000fe20007f1e0ff */
[----:B-1----:R-:W-:-:S03]  /*2480*/  IMAD R4, R167, R168, RZ ;  /* 0x000000a8a7047224 */ /* 0x002fc600078e02ff */
[----:B------:R-:W-:Y:S01]  /*2490*/  IADD3.X R165, R13, R5, R177, P0, !PT ;  /* 0x000000050da57210 */ /* 0x000fe200007fe4b1 */
[C---:B------:R-:W-:Y:S02]  /*24a0*/  IMAD R21, R166.reuse, R169, R4 ;  /* 0x000000a9a6157224 */ /* 0x040fe400078e0204 */
[----:B------:R-:W-:-:S04]  /*24b0*/  IMAD.WIDE.U32 R4, R166, R168, R164 ;  /* 0x000000a8a6047225 */ /* 0x000fc800078e00a4 */
[----:B------:R-:W-:Y:S01]  /*24c0*/  IMAD.IADD R5, R5, 0x1, R21 ;  /* 0x0000000105057824 */ /* 0x000fe200078e0215 */
[----:B--2---:R-:W-:-:S04]  /*24d0*/  LEA R170, P0, R4, R14, 0x1 ;  /* 0x0000000e04aa7211 */ /* 0x004fc800078008ff */
[----:B------:R-:W-:-:S05]  /*24e0*/  LEA.HI.X R171, R4, R15, R5, 0x1, P0 ;  /* 0x0000000f04ab7211 */ /* 0x000fca00000f0c05 */
[----:B------:R0:W2:Y:S01]  /*24f0*/  @P1 LDG.E.LTC128B.U16 R19, desc[UR36][R170.64] ;  /* 0x00000024aa131981 */ /* 0x0000a2000c1e1520 */
[----:B------:R-:W-:Y:S01]  /*2500*/  IMAD.WIDE.U32 R4, R166, R168, R12 ;  /* 0x000000a8a6047225 */ /* 0x000fe200078e000c */
[----:B------:R-:W-:Y:S02]  /*2510*/  BSSY B1, `(.L_x_38) ;  /* 0x0000014000017945 */ /* 0x000fe40003800000 */
[----:B------:R-:W-:-:S04]  /*2520*/  IADD3 R172, P0, R8, R4, RZ ;  /* 0x0000000408ac7210 */ /* 0x000fc80007f1e0ff */
[----:B------:R-:W-:Y:S01]  /*2530*/  IADD3.X R173, R9, R21, R5, P0, !PT ;  /* 0x0000001509ad7210 */ /* 0x000fe200007fe405 */
[C---:B0-----:R-:W-:Y:S01]  /*2540*/  IMAD.SHL.U32 R170, R168.reuse, 0x8, RZ ;  /* 0x00000008a8aa7824 */ /* 0x041fe200078e00ff */
[----:B------:R-:W-:Y:S01]  /*2550*/  SHF.L.U64.HI R171, R168, 0x3, R169 ;  /* 0x00000003a8ab7819 */ /* 0x000fe200000102a9 */
[----:B------:R-:W-:-:S04]  /*2560*/  IMAD.WIDE.U32 R172, R2, R20, R172 ;  /* 0x0000001402ac7225 */ /* 0x000fc800078e00ac */
[----:B------:R-:W-:Y:S02]  /*2570*/  IMAD.IADD R7, R177, 0x1, R173 ;  /* 0x00000001b1077824 */ /* 0x000fe400078e02ad */
[----:B--2---:R-:W-:-:S04]  /*2580*/  IMAD.U32 R4, R19, 0x10000, RZ ;  /* 0x0001000013047824 */ /* 0x004fc800078e00ff */
[----:B------:R-:W-:Y:S01]  /*2590*/  FMUL R5, R4, R155 ;  /* 0x0000009b04057220 */ /* 0x000fe20000400000 */
[----:B------:R-:W-:-:S03]  /*25a0*/  LEA R4, P0, R6, UR4, 0x1 ;  /* 0x0000000406047c11 */ /* 0x000fc6000f8008ff */
[----:B------:R-:W-:Y:S01]  /*25b0*/  FFMA R24, R24, R154, R5 ;  /* 0x0000009a18187223 */ /* 0x000fe20000000005 */
[----:B------:R-:W-:Y:S02]  /*25c0*/  LEA.HI.X R5, R6, UR5, R179, 0x1, P0 ;  /* 0x0000000506057c11 */ /* 0x000fe400080f0cb3 */
[----:B------:R-:W-:Y:S02]  /*25d0*/  ISETP.GT.AND P0, PT, R0, 0x1, PT ;  /* 0x000000010000780c */ /* 0x000fe40003f04270 */
[----:B------:R-:W-:Y:S02]  /*25e0*/  F2FP.BF16.F32.PACK_AB R24, RZ, R24 ;  /* 0x00000018ff18723e */ /* 0x000fe400000010ff */
[----:B------:R-:W-:Y:S02]  /*25f0*/  ISETP.GT.AND P3, PT, R3, RZ, P0 ;  /* 0x000000ff0300720c */ /* 0x000fe40000764270 */
[C---:B------:R-:W-:Y:S01]  /*2600*/  LEA R6, P4, R172.reuse, R14, 0x1 ;  /* 0x0000000eac067211 */ /* 0x040fe200078808ff */
[----:B------:R0:W-:Y:S03]  /*2610*/  @P1 STG.E.U16 desc[UR36][R4.64], R24 ;  /* 0x0000001804001986 */ /* 0x0001e6000c101524 */
[----:B------:R-:W-:-:S07]  /*2620*/  LEA.HI.X R7, R172, R15, R7, 0x1, P4 ;  /* 0x0000000fac077211 */ /* 0x000fce00020f0c07 */
[----:B------:R-:W-:Y:S05]  /*2630*/  @!P3 BRA `(.L_x_39) ;  /* 0x000000000004b947 */ /* 0x000fea0003800000 */
[----:B------:R1:W5:Y:S02]  /*2640*/  LDG.E.LTC128B.U16 R19, desc[UR36][R6.64+0x2] ;  /* 0x0000022406137981 */ /* 0x000364000c1e1520 */
.L_x_39:
[----:B------:R-:W-:Y:S05]  /*2650*/  BSYNC B1 ;  /* 0x0000000000017941 */ /* 0x000fea0003800000 */
.L_x_38:
[----:B------:R-:W-:Y:S01]  /*2660*/  IMAD.WIDE.U32 R170, R166, R168, R170 ;  /* 0x000000a8a6aa7225 */ /* 0x000fe200078e00aa */
[----:B------:R-:W-:-:S03]  /*2670*/  ISETP.GT.AND P2, PT, R3, 0x8, P2 ;  /* 0x000000080300780c */ /* 0x000fc60001744270 */
[----:B-----5:R-:W-:Y:S02]  /*2680*/  IMAD.U32 R22, R19, 0x10000, RZ ;  /* 0x0001000013167824 */ /* 0x020fe400078e00ff */
[----:B------:R-:W-:Y:S01]  /*2690*/  IMAD.IADD R167, R21, 0x1, R171 ;  /* 0x0000000115a77824 */ /* 0x000fe200078e02ab */
[----:B------:R-:W-:Y:S01]  /*26a0*/  IADD3 R21, P1, R164, R170, RZ ;  /* 0x000000aaa4157210 */ /* 0x000fe20007f3e0ff */
[----:B------:R-:W-:-:S04]  /*26b0*/  FMUL R22, R22, R155 ;  /* 0x0000009b16167220 */ /* 0x000fc80000400000 */
[----:B------:R-:W-:Y:S01]  /*26c0*/  FFMA R22, R25, R154, R22 ;  /* 0x0000009a19167223 */ /* 0x000fe20000000016 */
[----:B------:R-:W-:Y:S01]  /*26d0*/  IMAD.X R164, R167, 0x1, R165, P1 ;  /* 0x00000001a7a47824 */ /* 0x000fe200008e06a5 */
[----:B0-----:R-:W-:-:S03]  /*26e0*/  LEA R24, P1, R21, R14, 0x1 ;  /* 0x0000000e15187211 */ /* 0x001fc600078208ff */
[----:B------:R-:W-:Y:S02]  /*26f0*/  F2FP.BF16.F32.PACK_AB R22, RZ, R22 ;  /* 0x00000016ff16723e */ /* 0x000fe400000010ff */
[----:B------:R-:W-:-:S03]  /*2700*/  LEA.HI.X R25, R21, R15, R164, 0x1, P1 ;  /* 0x0000000f15197211 */ /* 0x000fc600008f0ca4 */
[----:B------:R0:W-:Y:S04]  /*2710*/  @P3 STG.E.U16 desc[UR36][R4.64+0x2], R22 ;  /* 0x0000021604003986 */ /* 0x0001e8000c101524 */
[----:B------:R-:W2:Y:S01]  /*2720*/  @P2 LDG.E.LTC128B.U16 R19, desc[UR36][R24.64] ;  /* 0x0000002418132981 */ /* 0x000ea2000c1e1520 */
[----:B------:R-:W-:Y:S01]  /*2730*/  IADD3 R8, P1, P3, R8, R170, R12 ;  /* 0x000000aa08087210 */ /* 0x000fe20007b3e00c */
[----:B------:R-:W-:Y:S01]  /*2740*/  BSSY B1, `(.L_x_40) ;  /* 0x0000011000017945 */ /* 0x000fe20003800000 */
[C---:B------:R-:W-:Y:S02]  /*2750*/  SHF.L.U64.HI R11, R10.reuse, 0x4, R11 ;  /* 0x000000040a0b7819 */ /* 0x040fe4000001020b */
[----:B------:R-:W-:Y:S02]  /*2760*/  IADD3.X R9, R9, R167, R13, P1, P3 ;  /* 0x000000a709097210 */ /* 0x000fe40000fe640d */
[----:B------:R-:W-:-:S02]  /*2770*/  LEA R10, P1, R10, R4, 0x4 ;  /* 0x000000040a0a7211 */ /* 0x000fc400078220ff */
[----:B------:R-:W-:Y:S01]  /*2780*/  ISETP.GT.AND P0, PT, R3, 0x8, P0 ;  /* 0x000000080300780c */ /* 0x000fe20000704270 */
[----:B------:R-:W-:-:S04]  /*2790*/  IMAD.WIDE.U32 R20, R2, R20, R8 ;  /* 0x0000001402147225 */ /* 0x000fc800078e0008 */
[----:B------:R-:W-:Y:S01]  /*27a0*/  IMAD.X R11, R11, 0x1, R5, P1 ;  /* 0x000000010b0b7824 */ /* 0x000fe200008e0605 */
[----:B------:R-:W-:Y:S01]  /*27b0*/  LEA R8, P3, R20, R14, 0x1 ;  /* 0x0000000e14087211 */ /* 0x000fe200078608ff */
[----:B------:R-:W-:-:S05]  /*27c0*/  IMAD.IADD R2, R177, 0x1, R21 ;  /* 0x00000001b1027824 */ /* 0x000fca00078e0215 */
[----:B------:R-:W-:Y:S01]  /*27d0*/  LEA.HI.X R9, R20, R15, R2, 0x1, P3 ;  /* 0x0000000f14097211 */ /* 0x000fe200018f0c02 */
[----:B--2---:R-:W-:-:S04]  /*27e0*/  IMAD.U32 R12, R19, 0x10000, RZ ;  /* 0x00010000130c7824 */ /* 0x004fc800078e00ff */
[----:B------:R-:W-:-:S04]  /*27f0*/  FMUL R13, R12, R155 ;  /* 0x0000009b0c0d7220 */ /* 0x000fc80000400000 */
[----:B------:R-:W-:-:S05]  /*2800*/  FFMA R13, R26, R154, R13 ;  /* 0x0000009a1a0d7223 */ /* 0x000fca000000000d */
[----:B------:R-:W-:-:S05]  /*2810*/  F2FP.BF16.F32.PACK_AB R13, RZ, R13 ;  /* 0x0000000dff0d723e */ /* 0x000fca00000010ff */
[----:B------:R0:W-:Y:S01]  /*2820*/  @P2 STG.E.U16 desc[UR36][R10.64], R13 ;  /* 0x0000000d0a002986 */ /* 0x0001e2000c101524 */
[----:B------:R-:W-:Y:S05]  /*2830*/  @!P0 BRA `(.L_x_41) ;  /* 0x0000000000048947 */ /* 0x000fea0003800000 */
[----:B------:R2:W5:Y:S02]  /*2840*/  LDG.E.LTC128B.U16 R19, desc[UR36][R8.64+0x2] ;  /* 0x0000022408137981 */ /* 0x000564000c1e1520 */
.L_x_41:
[----:B------:R-:W-:Y:S05]  /*2850*/  BSYNC B1 ;  /* 0x0000000000017941 */ /* 0x000fea0003800000 */
.L_x_40:
[----:B-----5:R-:W-:Y:S01]  /*2860*/  IMAD.U32 R2, R19, 0x10000, RZ ;  /* 0x0001000013027824 */ /* 0x020fe200078e00ff */
[----:B------:R-:W-:Y:S01]  /*2870*/  ISETP.GT.AND P1, PT, R0, 0x8, PT ;  /* 0x000000080000780c */ /* 0x000fe20003f24270 */
[----:B------:R-:W-:Y:S02]  /*2880*/  BSSY B1, `(.L_x_42) ;  /* 0x0000008000017945 */ /* 0x000fe40003800000 */
[----:B------:R-:W-:Y:S01]  /*2890*/  FMUL R2, R2, R155 ;  /* 0x0000009b02027220 */ /* 0x000fe20000400000 */
[----:B------:R-:W-:-:S03]  /*28a0*/  ISETP.GT.AND P2, PT, R3, RZ, P1 ;  /* 0x000000ff0300720c */ /* 0x000fc60000f44270 */
[----:B------:R-:W-:-:S05]  /*28b0*/  FFMA R2, R27, R154, R2 ;  /* 0x0000009a1b027223 */ /* 0x000fca0000000002 */
[----:B------:R-:W-:-:S05]  /*28c0*/  F2FP.BF16.F32.PACK_AB R2, RZ, R2 ;  /* 0x00000002ff02723e */ /* 0x000fca00000010ff */
[----:B------:R3:W-:Y:S01]  /*28d0*/  @P0 STG.E.U16 desc[UR36][R10.64+0x2], R2 ;  /* 0x000002020a000986 */ /* 0x0007e2000c101524 */
[----:B------:R-:W-:Y:S05]  /*28e0*/  @!P2 BRA `(.L_x_43) ;  /* 0x000000000004a947 */ /* 0x000fea0003800000 */
[----:B------:R4:W5:Y:S02]  /*28f0*/  LDG.E.LTC128B.U16 R19, desc[UR36][R6.64+0x10] ;  /* 0x0000102406137981 */ /* 0x000964000c1e1520 */
.L_x_43:
[----:B------:R-:W-:Y:S05]  /*2900*/  BSYNC B1 ;  /* 0x0000000000017941 */ /* 0x000fea0003800000 */
.L_x_42:
[----:B---3-5:R-:W-:Y:S01]  /*2910*/  IMAD.U32 R2, R19, 0x10000, RZ ;  /* 0x0001000013027824 */ /* 0x028fe200078e00ff */
[----:B------:R-:W-:Y:S01]  /*2920*/  ISETP.GT.AND P0, PT, R0, 0x9, PT ;  /* 0x000000090000780c */ /* 0x000fe20003f04270 */
[----:B------:R-:W-:Y:S02]  /*2930*/  BSSY B1, `(.L_x_44) ;  /* 0x0000008000017945 */ /* 0x000fe40003800000 */
[----:B0-----:R-:W-:Y:S01]  /*2940*/  FMUL R13, R2, R155 ;  /* 0x0000009b020d7220 */ /* 0x001fe20000400000 */
[----:B------:R-:W-:-:S03]  /*2950*/  ISETP.GT.AND P3, PT, R3, RZ, P0 ;  /* 0x000000ff0300720c */ /* 0x000fc60000764270 */
[----:B------:R-:W-:-:S05]  /*2960*/  FFMA R13, R28, R154, R13 ;  /* 0x0000009a1c0d7223 */ /* 0x000fca000000000d */
[----:B------:R-:W-:-:S05]  /*2970*/  F2FP.BF16.F32.PACK_AB R13, RZ, R13 ;  /* 0x0000000dff0d723e */ /* 0x000fca00000010ff */
[----:B------:R0:W-:Y:S01]  /*2980*/  @P2 STG.E.U16 desc[UR36][R4.64+0x10], R13 ;  /* 0x0000100d04002986 */ /* 0x0001e2000c101524 */
[----:B------:R-:W-:Y:S05]  /*2990*/  @!P3 BRA `(.L_x_45) ;  /* 0x000000000004b947 */ /* 0x000fea0003800000 */
[----:B------:R3:W5:Y:S02]  /*29a0*/  LDG.E.LTC128B.U16 R19, desc[UR36][R6.64+0x12] ;  /* 0x0000122406137981 */ /* 0x000764000c1e1520 */
.L_x_45:
[----:B------:R-:W-:Y:S05]  /*29b0*/  BSYNC B1 ;  /* 0x0000000000017941 */ /* 0x000fea0003800000 */
.L_x_44:
[----:B-----5:R-:W-:Y:S01]  /*29c0*/  IMAD.U32 R2, R19, 0x10000, RZ ;  /* 0x0001000013027824 */ /* 0x020fe200078e00ff */
[----:B------:R-:W-:Y:S01]  /*29d0*/  ISETP.GT.AND P1, PT, R3, 0x8, P1 ;  /* 0x000000080300780c */ /* 0x000fe20000f24270 */
[----:B------:R-:W-:Y:S02]  /*29e0*/  BSSY B1, `(.L_x_46) ;  /* 0x0000007000017945 */ /* 0x000fe40003800000 */
[----:B------:R-:W-:-:S04]  /*29f0*/  FMUL R2, R2, R155 ;  /* 0x0000009b02027220 */ /* 0x000fc80000400000 */
[----:B------:R-:W-:-:S05]  /*2a00*/  FFMA R2, R29, R154, R2 ;  /* 0x0000009a1d027223 */ /* 0x000fca0000000002 */
[----:B------:R-:W-:-:S05]  /*2a10*/  F2FP.BF16.F32.PACK_AB R2, RZ, R2 ;  /* 0x00000002ff02723e */ /* 0x000fca00000010ff */
[----:B------:R0:W-:Y:S01]  /*2a20*/  @P3 STG.E.U16 desc[UR36][R4.64+0x12], R2 ;  /* 0x0000120204003986 */ /* 0x0001e2000c101524 */
[----:B------:R-:W-:Y:S05]  /*2a30*/  @!P1 BRA `(.L_x_47) ;  /* 0x0000000000049947 */ /* 0x000fea0003800000 */
[----:B------:R0:W5:Y:S02]  /*2a40*/  LDG.E.LTC128B.U16 R19, desc[UR36][R8.64+0x10] ;  /* 0x0000102408137981 */ /* 0x000164000c1e1520 */
.L_x_47:
[----:B------:R-:W-:Y:S05]  /*2a50*/  BSYNC B1 ;  /* 0x0000000000017941 */ /* 0x000fea0003800000 */
.L_x_46:
[----:B0----5:R-:W-:Y:S01]  /*2a60*/  IMAD.U32 R2, R19, 0x10000, RZ ;  /* 0x0001000013027824 */ /* 0x021fe200078e00ff */
        /* <DEDUP_REMOVED lines=8> */
.L_x_49:
[----:B------:R-:W-:Y:S05]  /*2af0*/  BSYNC B1 ;  /* 0x0000000000017941 */ /* 0x000fea0003800000 */
.L_x_48:
        /* <DEDUP_REMOVED lines=10> */
.L_x_51:
[----:B------:R-:W-:Y:S05]  /*2ba0*/  BSYNC B1 ;  /* 0x0000000000017941 */ /* 0x000fea0003800000 */
.L_x_50:
[----:B0----5:R-:W-:Y:S01]  /*2bb0*/  IMAD.U32 R2, R19, 0x10000, RZ ;  /* 0x0001000013027824 */ /* 0x021fe200078e00ff */
        /* <DEDUP_REMOVED lines=9> */
.L_x_53:
[----:B------:R-:W-:Y:S05]  /*2c50*/  BSYNC B1 ;  /* 0x0000000000017941 */ /* 0x000fea0003800000 */
.L_x_52:
        /* <DEDUP_REMOVED lines=9> */
.L_x_55:
[----:B------:R-:W-:Y:S05]  /*2cf0*/  BSYNC B1 ;  /* 0x0000000000017941 */ /* 0x000fea0003800000 */
.L_x_54:
        /* <DEDUP_REMOVED lines=9> */
.L_x_57:
[----:B------:R-:W-:Y:S05]  /*2d90*/  BSYNC B1 ;  /* 0x0000000000017941 */ /* 0x000fea0003800000 */
.L_x_56:
        /* <DEDUP_REMOVED lines=10> */
.L_x_59:
[----:B------:R-:W-:Y:S05]  /*2e40*/  BSYNC B1 ;  /* 0x0000000000017941 */ /* 0x000fea0003800000 */
.L_x_58:
        /* <DEDUP_REMOVED lines=10> */
.L_x_61:
[----:B------:R-:W-:Y:S05]  /*2ef0*/  BSYNC B1 ;  /* 0x0000000000017941 */ /* 0x000fea0003800000 */
.L_x_60:
        /* <DEDUP_REMOVED lines=9> */
.L_x_63:
[----:B------:R-:W-:Y:S05]  /*2f90*/  BSYNC B1 ;  /* 0x0000000000017941 */ /* 0x000fea0003800000 */
.L_x_62:
        /* <DEDUP_REMOVED lines=9> */
.L_x_65:
[----:B------:R-:W-:Y:S05]  /*3030*/  BSYNC B1 ;  /* 0x0000000000017941 */ /* 0x000fea0003800000 */
.L_x_64:
        /* <DEDUP_REMOVED lines=10> */
.L_x_67:
[----:B------:R-:W-:Y:S05]  /*30e0*/  BSYNC B1 ;  /* 0x0000000000017941 */ /* 0x000fea0003800000 */
.L_x_66:
        /* <DEDUP_REMOVED lines=10> */
.L_x_69:
[----:B------:R-:W-:Y:S05]  /*3190*/  BSYNC B1 ;  /* 0x0000000000017941 */ /* 0x000fea0003800000 */
.L_x_68:
        /* <DEDUP_REMOVED lines=9> */
.L_x_71:
[----:B------:R-:W-:Y:S05]  /*3230*/  BSYNC B1 ;  /* 0x0000000000017941 */ /* 0x000fea0003800000 */
.L_x_70:
        /* <DEDUP_REMOVED lines=9> */
.L_x_73:
[----:B------:R-:W-:Y:S05]  /*32d0*/  BSYNC B1 ;  /* 0x0000000000017941 */ /* 0x000fea0003800000 */
.L_x_72:
        /* <DEDUP_REMOVED lines=10> */
.L_x_75:
[----:B------:R-:W-:Y:S05]  /*3380*/  BSYNC B1 ;  /* 0x0000000000017941 */ /* 0x000fea0003800000 */
.L_x_74:
        /* <DEDUP_REMOVED lines=10> */
.L_x_77:
[----:B------:R-:W-:Y:S05]  /*3430*/  BSYNC B1 ;  /* 0x0000000000017941 */ /* 0x000fea0003800000 */
.L_x_76:
        /* <DEDUP_REMOVED lines=9> */
.L_x_79:
[----:B------:R-:W-:Y:S05]  /*34d0*/  BSYNC B1 ;  /* 0x0000000000017941 */ /* 0x000fea0003800000 */
.L_x_78:
        /* <DEDUP_REMOVED lines=9> */
.L_x_81:
[----:B------:R-:W-:Y:S05]  /*3570*/  BSYNC B1 ;  /* 0x0000000000017941 */ /* 0x000fea0003800000 */
.L_x_80:
        /* <DEDUP_REMOVED lines=10> */
.L_x_83:
[----:B------:R-:W-:Y:S05]  /*3620*/  BSYNC B1 ;  /* 0x0000000000017941 */ /* 0x000fea0003800000 */
.L_x_82:
        /* <DEDUP_REMOVED lines=10> */
.L_x_85:
[----:B------:R-:W-:Y:S05]  /*36d0*/  BSYNC B1 ;  /* 0x0000000000017941 */ /* 0x000fea0003800000 */
.L_x_84:
        /* <DEDUP_REMOVED lines=9> */
.L_x_87:
[----:B------:R-:W-:Y:S05]  /*3770*/  BSYNC B1 ;  /* 0x0000000000017941 */ /* 0x000fea0003800000 */
.L_x_86:
        /* <DEDUP_REMOVED lines=9> */
.L_x_89:
[----:B------:R-:W-:Y:S05]  /*3810*/  BSYNC B1 ;  /* 0x0000000000017941 */ /* 0x000fea0003800000 */
.L_x_88:
        /* <DEDUP_REMOVED lines=10> */
.L_x_91:
[----:B------:R-:W-:Y:S05]  /*38c0*/  BSYNC B1 ;  /* 0x0000000000017941 */ /* 0x000fea0003800000 */
.L_x_90:
        /* <DEDUP_REMOVED lines=10> */
.L_x_93:
[----:B------:R-:W-:Y:S05]  /*3970*/  BSYNC B1 ;  /* 0x0000000000017941 */ /* 0x000fea0003800000 */
.L_x_92:
        /* <DEDUP_REMOVED lines=9> */
.L_x_95:
[----:B------:R-:W-:Y:S05]  /*3a10*/  BSYNC B1 ;  /* 0x0000000000017941 */ /* 0x000fea0003800000 */
.L_x_94:
        /* <DEDUP_REMOVED lines=9> */
.L_x_97:
[----:B------:R-:W-:Y:S05]  /*3ab0*/  BSYNC B1 ;  /* 0x0000000000017941 */ /* 0x000fea0003800000 */
.L_x_96:
        /* <DEDUP_REMOVED lines=10> */
.L_x_99:
[----:B------:R-:W-:Y:S05]  /*3b60*/  BSYNC B1 ;  /* 0x0000000000017941 */ /* 0x000fea0003800000 */
.L_x_98:
        /* <DEDUP_REMOVED lines=10> */
.L_x_101:
[----:B------:R-:W-:Y:S05]  /*3c10*/  BSYNC B1 ;  /* 0x0000000000017941 */ /* 0x000fea0003800000 */
.L_x_100:
        /* <DEDUP_REMOVED lines=9> */
.L_x_103:
[----:B------:R-:W-:Y:S05]  /*3cb0*/  BSYNC B1 ;  /* 0x0000000000017941 */ /* 0x000fea0003800000 */
.L_x_102:
        /* <DEDUP_REMOVED lines=9> */
.L_x_105:
[----:B------:R-:W-:Y:S05]  /*3d50*/  BSYNC B1 ;  /* 0x0000000000017941 */ /* 0x000fea0003800000 */
.L_x_104:
        /* <DEDUP_REMOVED lines=10> */
.L_x_107:
[----:B------:R-:W-:Y:S05]  /*3e00*/  BSYNC B1 ;  /* 0x0000000000017941 */ /* 0x000fea0003800000 */
.L_x_106:
        /* <DEDUP_REMOVED lines=10> */
.L_x_109:
[----:B------:R-:W-:Y:S05]  /*3eb0*/  BSYNC B1 ;  /* 0x0000000000017941 */ /* 0x000fea0003800000 */
.L_x_108:
        /* <DEDUP_REMOVED lines=9> */
.L_x_111:
[----:B------:R-:W-:Y:S05]  /*3f50*/  BSYNC B1 ;  /* 0x0000000000017941 */ /* 0x000fea0003800000 */
.L_x_110:
        /* <DEDUP_REMOVED lines=9> */
.L_x_113:
[----:B------:R-:W-:Y:S05]  /*3ff0*/  BSYNC B1 ;  /* 0x0000000000017941 */ /* 0x000fea0003800000 */
.L_x_112:
        /* <DEDUP_REMOVED lines=10> */
.L_x_115:
[----:B------:R-:W-:Y:S05]  /*40a0*/  BSYNC B1 ;  /* 0x0000000000017941 */ /* 0x000fea0003800000 */
.L_x_114:
        /* <DEDUP_REMOVED lines=10> */
.L_x_117:
[----:B------:R-:W-:Y:S05]  /*4150*/  BSYNC B1 ;  /* 0x0000000000017941 */ /* 0x000fea0003800000 */
.L_x_116:
        /* <DEDUP_REMOVED lines=9> */
.L_x_119:
[----:B------:R-:W-:Y:S05]  /*41f0*/  BSYNC B1 ;  /* 0x0000000000017941 */ /* 0x000fea0003800000 */
.L_x_118:
        /* <DEDUP_REMOVED lines=9> */
.L_x_121:
[----:B------:R-:W-:Y:S05]  /*4290*/  BSYNC B1 ;  /* 0x0000000000017941 */ /* 0x000fea0003800000 */
.L_x_120:
        /* <DEDUP_REMOVED lines=10> */
.L_x_123:
[----:B------:R-:W-:Y:S05]  /*4340*/  BSYNC B1 ;  /* 0x0000000000017941 */ /* 0x000fea0003800000 */
.L_x_122:
        /* <DEDUP_REMOVED lines=10> */
.L_x_125:
[----:B------:R-:W-:Y:S05]  /*43f0*/  BSYNC B1 ;  /* 0x0000000000017941 */ /* 0x000fea0003800000 */
.L_x_124:
        /* <DEDUP_REMOVED lines=9> */
.L_x_127:
[----:B------:R-:W-:Y:S05]  /*4490*/  BSYNC B1 ;  /* 0x0000000000017941 */ /* 0x000fea0003800000 */
.L_x_126:
        /* <DEDUP_REMOVED lines=9> */
.L_x_129:
[----:B------:R-:W-:Y:S05]  /*4530*/  BSYNC B1 ;  /* 0x0000000000017941 */ /* 0x000fea0003800000 */
.L_x_128:
        /* <DEDUP_REMOVED lines=10> */
.L_x_131:
[----:B------:R-:W-:Y:S05]  /*45e0*/  BSYNC B1 ;  /* 0x0000000000017941 */ /* 0x000fea0003800000 */
.L_x_130:
        /* <DEDUP_REMOVED lines=10> */
.L_x_133:
[----:B------:R-:W-:Y:S05]  /*4690*/  BSYNC B1 ;  /* 0x0000000000017941 */ /* 0x000fea0003800000 */
.L_x_132:
        /* <DEDUP_REMOVED lines=9> */
.L_x_135:
[----:B------:R-:W-:Y:S05]  /*4730*/  BSYNC B1 ;  /* 0x0000000000017941 */ /* 0x000fea0003800000 */
.L_x_134:
        /* <DEDUP_REMOVED lines=9> */
.L_x_137:
[----:B------:R-:W-:Y:S05]  /*47d0*/  BSYNC B1 ;  /* 0x0000000000017941 */ /* 0x000fea0003800000 */
.L_x_136:
        /* <DEDUP_REMOVED lines=10> */
.L_x_139:
[----:B------:R-:W-:Y:S05]  /*4880*/  BSYNC B1 ;  /* 0x0000000000017941 */ /* 0x000fea0003800000 */
.L_x_138:
        /* <DEDUP_REMOVED lines=10> */
.L_x_141:
[----:B------:R-:W-:Y:S05]  /*4930*/  BSYNC B1 ;  /* 0x0000000000017941 */ /* 0x000fea0003800000 */
.L_x_140:
        /* <DEDUP_REMOVED lines=9> */
.L_x_143:
[----:B------:R-:W-:Y:S05]  /*49d0*/  BSYNC B1 ;  /* 0x0000000000017941 */ /* 0x000fea0003800000 */
.L_x_142:
        /* <DEDUP_REMOVED lines=9> */
.L_x_145:
[----:B------:R-:W-:Y:S05]  /*4a70*/  BSYNC B1 ;  /* 0x0000000000017941 */ /* 0x000fea0003800000 */
.L_x_144:
        /* <DEDUP_REMOVED lines=10> */
.L_x_147:
[----:B------:R-:W-:Y:S05]  /*4b20*/  BSYNC B1 ;  /* 0x0000000000017941 */ /* 0x000fea0003800000 */
.L_x_146:
        /* <DEDUP_REMOVED lines=10> */
.L_x_149:
[----:B------:R-:W-:Y:S05]  /*4bd0*/  BSYNC B1 ;  /* 0x0000000000017941 */ /* 0x000fea0003800000 */
.L_x_148:
        /* <DEDUP_REMOVED lines=9> */
.L_x_151:
[----:B------:R-:W-:Y:S05]  /*4c70*/  BSYNC B1 ;  /* 0x0000000000017941 */ /* 0x000fea0003800000 */
.L_x_150:
        /* <DEDUP_REMOVED lines=9> */
.L_x_153:
[----:B------:R-:W-:Y:S05]  /*4d10*/  BSYNC B1 ;  /* 0x0000000000017941 */ /* 0x000fea0003800000 */
.L_x_152:
        /* <DEDUP_REMOVED lines=10> */
.L_x_155:
[----:B------:R-:W-:Y:S05]  /*4dc0*/  BSYNC B1 ;  /* 0x0000000000017941 */ /* 0x000fea0003800000 */
.L_x_154:
        /* <DEDUP_REMOVED lines=10> */
.L_x_157:
[----:B------:R-:W-:Y:S05]  /*4e70*/  BSYNC B1 ;  /* 0x0000000000017941 */ /* 0x000fea0003800000 */
.L_x_156:
        /* <DEDUP_REMOVED lines=9> */
.L_x_159:
[----:B------:R-:W-:Y:S05]  /*4f10*/  BSYNC B1 ;  /* 0x0000000000017941 */ /* 0x000fea0003800000 */
.L_x_158:
        /* <DEDUP_REMOVED lines=9> */
.L_x_161:
[----:B------:R-:W-:Y:S05]  /*4fb0*/  BSYNC B1 ;  /* 0x0000000000017941 */ /* 0x000fea0003800000 */
.L_x_160:
        /* <DEDUP_REMOVED lines=10> */
.L_x_163:
[----:B------:R-:W-:Y:S05]  /*5060*/  BSYNC B1 ;  /* 0x0000000000017941 */ /* 0x000fea0003800000 */
.L_x_162:
        /* <DEDUP_REMOVED lines=10> */
.L_x_165:
[----:B------:R-:W-:Y:S05]  /*5110*/  BSYNC B1 ;  /* 0x0000000000017941 */ /* 0x000fea0003800000 */
.L_x_164:
        /* <DEDUP_REMOVED lines=9> */
.L_x_167:
[----:B------:R-:W-:Y:S05]  /*51b0*/  BSYNC B1 ;  /* 0x0000000000017941 */ /* 0x000fea0003800000 */
.L_x_166:
        /* <DEDUP_REMOVED lines=9> */
.L_x_169:
[----:B------:R-:W-:Y:S05]  /*5250*/  BSYNC B1 ;  /* 0x0000000000017941 */ /* 0x000fea0003800000 */
.L_x_168:
        /* <DEDUP_REMOVED lines=10> */
.L_x_171:
[----:B------:R-:W-:Y:S05]  /*5300*/  BSYNC B1 ;  /* 0x0000000000017941 */ /* 0x000fea0003800000 */
.L_x_170:
        /* <DEDUP_REMOVED lines=10> */
.L_x_173:
[----:B------:R-:W-:Y:S05]  /*53b0*/  BSYNC B1 ;  /* 0x0000000000017941 */ /* 0x000fea0003800000 */
.L_x_172:
        /* <DEDUP_REMOVED lines=9> */
.L_x_175:
[----:B------:R-:W-:Y:S05]  /*5450*/  BSYNC B1 ;  /* 0x0000000000017941 */ /* 0x000fea0003800000 */
.L_x_174:
        /* <DEDUP_REMOVED lines=9> */
.L_x_177:
[----:B------:R-:W-:Y:S05]  /*54f0*/  BSYNC B1 ;  /* 0x0000000000017941 */ /* 0x000fea0003800000 */
.L_x_176:
        /* <DEDUP_REMOVED lines=10> */
.L_x_179:
[----:B------:R-:W-:Y:S05]  /*55a0*/  BSYNC B1 ;  /* 0x0000000000017941 */ /* 0x000fea0003800000 */
.L_x_178:
        /* <DEDUP_REMOVED lines=10> */
.L_x_181:
[----:B------:R-:W-:Y:S05]  /*5650*/  BSYNC B1 ;  /* 0x0000000000017941 */ /* 0x000fea0003800000 */
.L_x_180:
        /* <DEDUP_REMOVED lines=9> */
.L_x_183:
[----:B------:R-:W-:Y:S05]  /*56f0*/  BSYNC B1 ;  /* 0x0000000000017941 */ /* 0x000fea0003800000 */
.L_x_182:
        /* <DEDUP_REMOVED lines=9> */
.L_x_185:
[----:B------:R-:W-:Y:S05]  /*5790*/  BSYNC B1 ;  /* 0x0000000000017941 */ /* 0x000fea0003800000 */
.L_x_184:
        /* <DEDUP_REMOVED lines=10> */
.L_x_187:
[----:B------:R-:W-:Y:S05]  /*5840*/  BSYNC B1 ;  /* 0x0000000000017941 */ /* 0x000fea0003800000 */
.L_x_186:
        /* <DEDUP_REMOVED lines=10> */
.L_x_189:
[----:B------:R-:W-:Y:S05]  /*58f0*/  BSYNC B1 ;  /* 0x0000000000017941 */ /* 0x000fea0003800000 */
.L_x_188:
        /* <DEDUP_REMOVED lines=9> */
.L_x_191:
[----:B------:R-:W-:Y:S05]  /*5990*/  BSYNC B1 ;  /* 0x0000000000017941 */ /* 0x000fea0003800000 */
.L_x_190:
        /* <DEDUP_REMOVED lines=9> */
.L_x_193:
[----:B------:R-:W-:Y:S05]  /*5a30*/  BSYNC B1 ;  /* 0x0000000000017941 */ /* 0x000fea0003800000 */
.L_x_192:
        /* <DEDUP_REMOVED lines=10> */
.L_x_195:
[----:B------:R-:W-:Y:S05]  /*5ae0*/  BSYNC B1 ;  /* 0x0000000000017941 */ /* 0x000fea0003800000 */
.L_x_194:
        /* <DEDUP_REMOVED lines=10> */
.L_x_197:
[----:B------:R-:W-:Y:S05]  /*5b90*/  BSYNC B1 ;  /* 0x0000000000017941 */ /* 0x000fea0003800000 */
.L_x_196:
        /* <DEDUP_REMOVED lines=9> */
.L_x_199:
[----:B------:R-:W-:Y:S05]  /*5c30*/  BSYNC B1 ;  /* 0x0000000000017941 */ /* 0x000fea0003800000 */
.L_x_198:
        /* <DEDUP_REMOVED lines=9> */
.L_x_201:
[----:B------:R-:W-:Y:S05]  /*5cd0*/  BSYNC B1 ;  /* 0x0000000000017941 */ /* 0x000fea0003800000 */
.L_x_200:
        /* <DEDUP_REMOVED lines=10> */
.L_x_203:
[----:B------:R-:W-:Y:S05]  /*5d80*/  BSYNC B1 ;  /* 0x0000000000017941 */ /* 0x000fea0003800000 */
.L_x_202:
        /* <DEDUP_REMOVED lines=10> */
.L_x_205:
[----:B------:R-:W-:Y:S05]  /*5e30*/  BSYNC B1 ;  /* 0x0000000000017941 */ /* 0x000fea0003800000 */
.L_x_204:
        /* <DEDUP_REMOVED lines=9> */
.L_x_207:
[----:B------:R-:W-:Y:S05]  /*5ed0*/  BSYNC B1 ;  /* 0x0000000000017941 */ /* 0x000fea0003800000 */
.L_x_206:
        /* <DEDUP_REMOVED lines=9> */
.L_x_209:
[----:B------:R-:W-:Y:S05]  /*5f70*/  BSYNC B1 ;  /* 0x0000000000017941 */ /* 0x000fea0003800000 */
.L_x_208:
        /* <DEDUP_REMOVED lines=10> */
.L_x_211:
[----:B------:R-:W-:Y:S05]  /*6020*/  BSYNC B1 ;  /* 0x0000000000017941 */ /* 0x000fea0003800000 */
.L_x_210:
        /* <DEDUP_REMOVED lines=10> */
.L_x_213:
[----:B------:R-:W-:Y:S05]  /*60d0*/  BSYNC B1 ;  /* 0x0000000000017941 */ /* 0x000fea0003800000 */
.L_x_212:
        /* <DEDUP_REMOVED lines=9> */
.L_x_215:
[----:B------:R-:W-:Y:S05]  /*6170*/  BSYNC B1 ;  /* 0x0000000000017941 */ /* 0x000fea0003800000 */
.L_x_214:
        /* <DEDUP_REMOVED lines=9> */
.L_x_217:
[----:B------:R-:W-:Y:S05]  /*6210*/  BSYNC B1 ;  /* 0x0000000000017941 */ /* 0x000fea0003800000 */
.L_x_216:
        /* <DEDUP_REMOVED lines=10> */
.L_x_219:
[----:B------:R-:W-:Y:S05]  /*62c0*/  BSYNC B1 ;  /* 0x0000000000017941 */ /* 0x000fea0003800000 */
.L_x_218:
        /* <DEDUP_REMOVED lines=10> */
.L_x_221:
[----:B------:R-:W-:Y:S05]  /*6370*/  BSYNC B1 ;  /* 0x0000000000017941 */ /* 0x000fea0003800000 */
.L_x_220:
        /* <DEDUP_REMOVED lines=9> */
.L_x_223:
[----:B------:R-:W-:Y:S05]  /*6410*/  BSYNC B1 ;  /* 0x0000000000017941 */ /* 0x000fea0003800000 */
.L_x_222:
        /* <DEDUP_REMOVED lines=9> */
.L_x_225:
[----:B------:R-:W-:Y:S05]  /*64b0*/  BSYNC B1 ;  /* 0x0000000000017941 */ /* 0x000fea0003800000 */
.L_x_224:
        /* <DEDUP_REMOVED lines=10> */
.L_x_227:
[----:B------:R-:W-:Y:S05]  /*6560*/  BSYNC B1 ;  /* 0x0000000000017941 */ /* 0x000fea0003800000 */
.L_x_226:
        /* <DEDUP_REMOVED lines=10> */
.L_x_229:
[----:B------:R-:W-:Y:S05]  /*6610*/  BSYNC B1 ;  /* 0x0000000000017941 */ /* 0x000fea0003800000 */
.L_x_228:
        /* <DEDUP_REMOVED lines=9> */
.L_x_231:
[----:B------:R-:W-:Y:S05]  /*66b0*/  BSYNC B1 ;  /* 0x0000000000017941 */ /* 0x000fea0003800000 */
.L_x_230:
        /* <DEDUP_REMOVED lines=9> */
.L_x_233:
[----:B------:R-:W-:Y:S05]  /*6750*/  BSYNC B1 ;  /* 0x0000000000017941 */ /* 0x000fea0003800000 */
.L_x_232:
        /* <DEDUP_REMOVED lines=10> */
.L_x_235:
[----:B------:R-:W-:Y:S05]  /*6800*/  BSYNC B1 ;  /* 0x0000000000017941 */ /* 0x000fea0003800000 */
.L_x_234:
        /* <DEDUP_REMOVED lines=10> */
.L_x_237:
[----:B------:R-:W-:Y:S05]  /*68b0*/  BSYNC B1 ;  /* 0x0000000000017941 */ /* 0x000fea0003800000 */
.L_x_236:
        /* <DEDUP_REMOVED lines=9> */
.L_x_239:
[----:B------:R-:W-:Y:S05]  /*6950*/  BSYNC B1 ;  /* 0x0000000000017941 */ /* 0x000fea0003800000 */
.L_x_238:
        /* <DEDUP_REMOVED lines=9> */
.L_x_241:
[----:B------:R-:W-:Y:S05]  /*69f0*/  BSYNC B1 ;  /* 0x0000000000017941 */ /* 0x000fea0003800000 */
.L_x_240:
        /* <DEDUP_REMOVED lines=10> */
.L_x_243:
[----:B------:R-:W-:Y:S05]  /*6aa0*/  BSYNC B1 ;  /* 0x0000000000017941 */ /* 0x000fea0003800000 */
.L_x_242:
        /* <DEDUP_REMOVED lines=10> */
.L_x_245:
[----:B------:R-:W-:Y:S05]  /*6b50*/  BSYNC B1 ;  /* 0x0000000000017941 */ /* 0x000fea0003800000 */
.L_x_244:
        /* <DEDUP_REMOVED lines=9> */
.L_x_247:
[----:B------:R-:W-:Y:S05]  /*6bf0*/  BSYNC B1 ;  /* 0x0000000000017941 */ /* 0x000fea0003800000 */
.L_x_246:
        /* <DEDUP_REMOVED lines=9> */
.L_x_249:
[----:B------:R-:W-:Y:S05]  /*6c90*/  BSYNC B1 ;  /* 0x0000000000017941 */ /* 0x000fea0003800000 */
.L_x_248:
        /* <DEDUP_REMOVED lines=10> */
.L_x_251:
[----:B------:R-:W-:Y:S05]  /*6d40*/  BSYNC B1 ;  /* 0x0000000000017941 */ /* 0x000fea0003800000 */
.L_x_250:
        /* <DEDUP_REMOVED lines=10> */
.L_x_253:
[----:B------:R-:W-:Y:S05]  /*6df0*/  BSYNC B1 ;  /* 0x0000000000017941 */ /* 0x000fea0003800000 */
.L_x_252:
        /* <DEDUP_REMOVED lines=9> */
.L_x_255:
[----:B------:R-:W-:Y:S05]  /*6e90*/  BSYNC B1 ;  /* 0x0000000000017941 */ /* 0x000fea0003800000 */
.L_x_254:
        /* <DEDUP_REMOVED lines=9> */
.L_x_257:
[----:B------:R-:W-:Y:S05]  /*6f30*/  BSYNC B1 ;  /* 0x0000000000017941 */ /* 0x000fea0003800000 */
.L_x_256:
        /* <DEDUP_REMOVED lines=10> */
.L_x_259:
[----:B------:R-:W-:Y:S05]  /*6fe0*/  BSYNC B1 ;  /* 0x0000000000017941 */ /* 0x000fea0003800000 */
.L_x_258:
        /* <DEDUP_REMOVED lines=10> */
.L_x_261:
[----:B------:R-:W-:Y:S05]  /*7090*/  BSYNC B1 ;  /* 0x0000000000017941 */ /* 0x000fea0003800000 */
.L_x_260:
        /* <DEDUP_REMOVED lines=9> */
.L_x_263:
[----:B------:R-:W-:Y:S05]  /*7130*/  BSYNC B1 ;  /* 0x0000000000017941 */ /* 0x000fea0003800000 */
.L_x_262:
        /* <DEDUP_REMOVED lines=9> */
.L_x_265:
[----:B------:R-:W-:Y:S05]  /*71d0*/  BSYNC B1 ;  /* 0x0000000000017941 */ /* 0x000fea0003800000 */
.L_x_264:
        /* <DEDUP_REMOVED lines=10> */
.L_x_267:
[----:B------:R-:W-:Y:S05]  /*7280*/  BSYNC B1 ;  /* 0x0000000000017941 */ /* 0x000fea0003800000 */
.L_x_266:
        /* <DEDUP_REMOVED lines=10> */
.L_x_269:
[----:B------:R-:W-:Y:S05]  /*7330*/  BSYNC B1 ;  /* 0x0000000000017941 */ /* 0x000fea0003800000 */
.L_x_268:
        /* <DEDUP_REMOVED lines=9> */
.L_x_271:
[----:B------:R-:W-:Y:S05]  /*73d0*/  BSYNC B1 ;  /* 0x0000000000017941 */ /* 0x000fea0003800000 */
.L_x_270:
        /* <DEDUP_REMOVED lines=9> */
.L_x_273:
[----:B------:R-:W-:Y:S05]  /*7470*/  BSYNC B1 ;  /* 0x0000000000017941 */ /* 0x000fea0003800000 */
.L_x_272:
        /* <DEDUP_REMOVED lines=10> */
.L_x_275:
[----:B------:R-:W-:Y:S05]  /*7520*/  BSYNC B1 ;  /* 0x0000000000017941 */ /* 0x000fea0003800000 */
.L_x_274:
        /* <DEDUP_REMOVED lines=10> */
.L_x_277:
[----:B------:R-:W-:Y:S05]  /*75d0*/  BSYNC B1 ;  /* 0x0000000000017941 */ /* 0x000fea0003800000 */
.L_x_276:
        /* <DEDUP_REMOVED lines=9> */
.L_x_279:
[----:B------:R-:W-:Y:S05]  /*7670*/  BSYNC B1 ;  /* 0x0000000000017941 */ /* 0x000fea0003800000 */
.L_x_278:
        /* <DEDUP_REMOVED lines=9> */
.L_x_281:
[----:B------:R-:W-:Y:S05]  /*7710*/  BSYNC B1 ;  /* 0x0000000000017941 */ /* 0x000fea0003800000 */
.L_x_280:
        /* <DEDUP_REMOVED lines=10> */
.L_x_283:
[----:B------:R-:W-:Y:S05]  /*77c0*/  BSYNC B1 ;  /* 0x0000000000017941 */ /* 0x000fea0003800000 */
.L_x_282:
        /* <DEDUP_REMOVED lines=10> */
.L_x_285:
[----:B------:R-:W-:Y:S05]  /*7870*/  BSYNC B1 ;  /* 0x0000000000017941 */ /* 0x000fea0003800000 */
.L_x_284:
        /* <DEDUP_REMOVED lines=9> */
.L_x_287:
[----:B------:R-:W-:Y:S05]  /*7910*/  BSYNC B1 ;  /* 0x0000000000017941 */ /* 0x000fea0003800000 */
.L_x_286:
[----:B0----5:R-:W-:Y:S01]  /*7920*/  IMAD.U32 R0, R19, 0x10000, RZ ;  /* 0x0001000013007824 */ /* 0x021fe200078e00ff */
[----:B------:R-:W-:Y:S01]  /*7930*/  ISETP.GT.AND P0, PT, R3, 0x8, P0 ;  /* 0x000000080300780c */ /* 0x000fe20000704270 */
[----:B------:R-:W-:Y:S01]  /*7940*/  @P1 IMAD.MOV.U32 R4, RZ, RZ, R10 ;  /* 0x000000ffff041224 */ /* 0x000fe200078e000a */
[----:B------:R-:W-:Y:S01]  /*7950*/  BSSY B1, `(.L_x_288) ;  /* 0x0000009000017945 */ /* 0x000fe20003800000 */
[----:B------:R-:W-:-:S04]  /*7960*/  FMUL R5, R0, R155 ;  /* 0x0000009b00057220 */ /* 0x000fc80000400000 */
[----:B------:R-:W-:-:S05]  /*7970*/  FFMA R5, R150, R154, R5 ;  /* 0x0000009a96057223 */ /* 0x000fca0000000005 */
[----:B------:R-:W-:-:S04]  /*7980*/  F2FP.BF16.F32.PACK_AB R5, RZ, R5 ;  /* 0x00000005ff05723e */ /* 0x000fc800000010ff */
[----:B------:R-:W-:Y:S01]  /*7990*/  PRMT R2, R5, 0x7610, R2 ;  /* 0x0000761005027816 */ /* 0x000fe20000000002 */
[----:B------:R-:W-:-:S05]  /*79a0*/  @P1 IMAD.MOV.U32 R5, RZ, RZ, R11 ;  /* 0x000000ffff051224 */ /* 0x000fca00078e000b */
[----:B------:R0:W-:Y:S01]  /*79b0*/  @P1 STG.E.U16 desc[UR36][R4.64+0x1f0], R2 ;  /* 0x0001f00204001986 */ /* 0x0001e2000c101524 */
[----:B------:R-:W-:Y:S05]  /*79c0*/  @!P0 BRA `(.L_x_289) ;  /* 0x0000000000048947 */ /* 0x000fea0003800000 */
[----:B------:R0:W5:Y:S02]  /*79d0*/  LDG.E.LTC128B.U16 R19, desc[UR36][R8.64+0x1f2] ;  /* 0x0001f22408137981 */ /* 0x000164000c1e1520 */
.L_x_289:
[----:B------:R-:W-:Y:S05]  /*79e0*/  BSYNC B1 ;  /* 0x0000000000017941 */ /* 0x000fea0003800000 */
.L_x_288:
[----:B------:R-:W-:Y:S05]  /*79f0*/  @!P0 BRA `(.L_x_290) ;  /* 0x0000002400488947 */ /* 0x000fea0003800000 */
[----:B-----5:R-:W-:-:S04]  /*7a00*/  IMAD.U32 R0, R19, 0x10000, RZ ;  /* 0x0001000013007824 */ /* 0x020fc800078e00ff */
[----:B------:R-:W-:-:S04]  /*7a10*/  FMUL R0, R0, R155 ;  /* 0x0000009b00007220 */ /* 0x000fc80000400000 */
[----:B------:R-:W-:-:S05]  /*7a20*/  FFMA R0, R151, R154, R0 ;  /* 0x0000009a97007223 */ /* 0x000fca0000000000 */
[----:B------:R-:W-:-:S05]  /*7a30*/  F2FP.BF16.F32.PACK_AB R0, RZ, R0 ;  /* 0x00000000ff00723e */ /* 0x000fca00000010ff */
[----:B------:R0:W-:Y:S01]  /*7a40*/  STG.E.U16 desc[UR36][R10.64+0x1f2], R0 ;  /* 0x0001f2000a007986 */ /* 0x0001e2000c101524 */
[----:B------:R-:W-:Y:S05]  /*7a50*/  BRA `(.L_x_290) ;  /* 0x0000002400307947 */ /* 0x000fea0003800000 */
.L_x_37:
[----:B------:R-:W-:Y:S01]  /*7a60*/  ISETP.GT.AND P0, PT, R0, 0x1, PT ;  /* 0x000000010000780c */ /* 0x000fe20003f04270 */
[----:B------:R-:W-:Y:S01]  /*7a70*/  ULDC.64 UR4, c[0x0][0x5c0] ;  /* 0x0001700000047ab9 */ /* 0x000fe20000000a00 */
[-C--:B------:R-:W-:Y:S01]  /*7a80*/  FMUL R24, R24, R154.reuse ;  /* 0x0000009a18187220 */ /* 0x080fe20000400000 */
[-C--:B------:R-:W-:Y:S01]  /*7a90*/  FMUL R25, R25, R154.reuse ;  /* 0x0000009a19197220 */ /* 0x080fe20000400000 */
[----:B------:R-:W-:Y:S01]  /*7aa0*/  ISETP.GT.AND P3, PT, R3, RZ, P0 ;  /* 0x000000ff0300720c */ /* 0x000fe20000764270 */
[-C--:B------:R-:W-:Y:S01]  /*7ab0*/  FMUL R26, R26, R154.reuse ;  /* 0x0000009a1a1a7220 */ /* 0x080fe20000400000 */
[----:B------:R-:W-:Y:S01]  /*7ac0*/  LEA R4, P4, R6, UR4, 0x1 ;  /* 0x0000000406047c11 */ /* 0x000fe2000f8808ff */
[----:B------:R-:W-:Y:S01]  /*7ad0*/  FMUL R27, R27, R154 ;  /* 0x0000009a1b1b7220 */ /* 0x000fe20000400000 */
[----:B------:R-:W-:Y:S01]  /*7ae0*/  F2FP.BF16.F32.PACK_AB R24, RZ, R24 ;  /* 0x00000018ff18723e */ /* 0x000fe200000010ff */
[-C--:B------:R-:W-:Y:S01]  /*7af0*/  FMUL R28, R28, R154.reuse ;  /* 0x0000009a1c1c7220 */ /* 0x080fe20000400000 */
[----:B------:R-:W-:Y:S01]  /*7b00*/  LEA.HI.X R5, R6, UR5, R179, 0x1, P4 ;  /* 0x0000000506057c11 */ /* 0x000fe2000a0f0cb3 */
[-C--:B------:R-:W-:Y:S01]  /*7b10*/  FMUL R29, R29, R154.reuse ;  /* 0x0000009a1d1d7220 */ /* 0x080fe20000400000 */
[----:B------:R-:W-:Y:S01]  /*7b20*/  F2FP.BF16.F32.PACK_AB R25, RZ, R25 ;  /* 0x00000019ff19723e */ /* 0x000fe200000010ff */
[-C--:B------:R-:W-:Y:S01]  /*7b30*/  FMUL R30, R30, R154.reuse ;  /* 0x0000009a1e1e7220 */ /* 0x080fe20000400000 */
[----:B------:R-:W-:Y:S01]  /*7b40*/  SHF.L.U64.HI R11, R10, 0x4, R11 ;  /* 0x000000040a0b7819 */ /* 0x000fe2000001020b */
[----:B------:R-:W-:Y:S01]  /*7b50*/  @P1 STG.E.U16 desc[UR36][R4.64], R24 ;  /* 0x0000001804001986 */ /* 0x000fe2000c101524 */
[----:B------:R-:W-:Y:S01]  /*7b60*/  ISETP.GT.AND P1, PT, R0, 0x8, PT ;  /* 0x000000080000780c */ /* 0x000fe20003f24270 */
[----:B------:R-:W-:Y:S01]  /*7b70*/  FMUL R31, R31, R154 ;  /* 0x0000009a1f1f7220 */ /* 0x000fe20000400000 */
[C---:B------:R-:W-:Y:S01]  /*7b80*/  ISETP.GT.AND P4, PT, R3.reuse, 0x8, P0 ;  /* 0x000000080300780c */ /* 0x040fe20000784270 */
[----:B------:R-:W-:Y:S01]  /*7b90*/  @P3 STG.E.U16 desc[UR36][R4.64+0x2], R25 ;  /* 0x0000021904003986 */ /* 0x000fe2000c101524 */
[----:B------:R-:W-:Y:S01]  /*7ba0*/  LEA R6, P3, R10, R4, 0x4 ;  /* 0x000000040a067211 */ /* 0x000fe200078620ff */
[-C--:B------:R-:W-:Y:S01]  /*7bb0*/  FMUL R32, R32, R154.reuse ;  /* 0x0000009a20207220 */ /* 0x080fe20000400000 */
[----:B------:R-:W-:Y:S01]  /*7bc0*/  ISETP.GT.AND P2, PT, R3, 0x8, P2 ;  /* 0x000000080300780c */ /* 0x000fe20001744270 */
[-C--:B------:R-:W-:Y:S01]  /*7bd0*/  FMUL R33, R33, R154.reuse ;  /* 0x0000009a21217220 */ /* 0x080fe20000400000 */
[----:B------:R-:W-:Y:S01]  /*7be0*/  ISETP.GT.AND P0, PT, R0, 0x9, PT ;  /* 0x000000090000780c */ /* 0x000fe20003f04270 */
[----:B------:R-:W-:Y:S01]  /*7bf0*/  IMAD.X R7, R11, 0x1, R5, P3 ;  /* 0x000000010b077824 */ /* 0x000fe200018e0605 */
[C---:B------:R-:W-:Y:S01]  /*7c00*/  ISETP.GT.AND P5, PT, R3.reuse, RZ, P1 ;  /* 0x000000ff0300720c */ /* 0x040fe20000fa4270 */
[-C--:B------:R-:W-:Y:S01]  /*7c10*/  FMUL R34, R34, R154.reuse ;  /* 0x0000009a22227220 */ /* 0x080fe20000400000 */
[----:B------:R-:W-:Y:S01]  /*7c20*/  ISETP.GT.AND P3, PT, R3, RZ, P0 ;  /* 0x000000ff0300720c */ /* 0x000fe20000764270 */
[----:B------:R-:W-:Y:S01]  /*7c30*/  FMUL R35, R35, R154 ;  /* 0x0000009a23237220 */ /* 0x000fe20000400000 */
[----:B------:R-:W-:Y:S01]  /*7c40*/  F2FP.BF16.F32.PACK_AB R26, RZ, R26 ;  /* 0x0000001aff1a723e */ /* 0x000fe200000010ff */
[-C--:B------:R-:W-:Y:S01]  /*7c50*/  FMUL R36, R36, R154.reuse ;  /* 0x0000009a24247220 */ /* 0x080fe20000400000 */
[----:B------:R-:W-:Y:S01]  /*7c60*/  F2FP.BF16.F32.PACK_AB R27, RZ, R27 ;  /* 0x0000001bff1b723e */ /* 0x000fe200000010ff */
[----:B------:R-:W-:Y:S01]  /*7c70*/  FMUL R37, R37, R154 ;  /* 0x0000009a25257220 */ /* 0x000fe20000400000 */
[----:B------:R-:W-:Y:S01]  /*7c80*/  F2FP.BF16.F32.PACK_AB R28, RZ, R28 ;  /* 0x0000001cff1c723e */ /* 0x000fe200000010ff */
[----:B------:R-:W-:Y:S01]  /*7c90*/  @P2 STG.E.U16 desc[UR36][R6.64], R26 ;  /* 0x0000001a06002986 */ /* 0x000fe2000c101524 */
[----:B------:R-:W-:Y:S01]  /*7ca0*/  F2FP.BF16.F32.PACK_AB R29, RZ, R29 ;  /* 0x0000001dff1d723e */ /* 0x000fe200000010ff */
[-C--:B------:R-:W-:Y:S01]  /*7cb0*/  FMUL R38, R38, R154.reuse ;  /* 0x0000009a26267220 */ /* 0x080fe20000400000 */
[----:B------:R-:W-:Y:S01]  /*7cc0*/  ISETP.GT.AND P2, PT, R3, 0x8, P1 ;  /* 0x000000080300780c */ /* 0x000fe20000f44270 */
[----:B------:R-:W-:Y:S01]  /*7cd0*/  @P4 STG.E.U16 desc[UR36][R6.64+0x2], R27 ;  /* 0x0000021b06004986 */ /* 0x000fe2000c101524 */
[----:B------:R-:W-:Y:S01]  /*7ce0*/  ISETP.GT.AND P1, PT, R0, 0x10, PT ;  /* 0x000000100000780c */ /* 0x000fe20003f24270 */
[----:B------:R-:W-:Y:S01]  /*7cf0*/  FMUL R39, R39, R154 ;  /* 0x0000009a27277220 */ /* 0x000fe20000400000 */
[----:B------:R-:W-:Y:S01]  /*7d00*/  F2FP.BF16.F32.PACK_AB R30, RZ, R30 ;  /* 0x0000001eff1e723e */ /* 0x000fe200000010ff */
[----:B------:R-:W-:Y:S01]  /*7d10*/  @P5 STG.E.U16 desc[UR36][R4.64+0x10], R28 ;  /* 0x0000101c04005986 */ /* 0x000fe2000c101524 */
[C---:B------:R-:W-:Y:S01]  /*7d20*/  ISETP.GT.AND P4, PT, R3.reuse, RZ, P1 ;  /* 0x000000ff0300720c */ /* 0x040fe20000f84270 */
[-C--:B------:R-:W-:Y:S01]  /*7d30*/  FMUL R40, R40, R154.reuse ;  /* 0x0000009a28287220 */ /* 0x080fe20000400000 */
[----:B------:R-:W-:Y:S01]  /*7d40*/  F2FP.BF16.F32.PACK_AB R31, RZ, R31 ;  /* 0x0000001fff1f723e */ /* 0x000fe200000010ff */
[----:B------:R-:W-:Y:S01]  /*7d50*/  @P3 STG.E.U16 desc[UR36][R4.64+0x12], R29 ;  /* 0x0000121d04003986 */ /* 0x000fe2000c101524 */
[----:B------:R-:W-:Y:S01]  /*7d60*/  ISETP.GT.AND P3, PT, R3, 0x8, P0 ;  /* 0x000000080300780c */ /* 0x000fe20000764270 */
[----:B------:R-:W-:Y:S01]  /*7d70*/  FMUL R41, R41, R154 ;  /* 0x0000009a29297220 */ /* 0x000fe20000400000 */
[----:B------:R-:W-:Y:S01]  /*7d80*/  ISETP.GT.AND P0, PT, R0, 0x11, PT ;  /* 0x000000110000780c */ /* 0x000fe20003f04270 */
[----:B------:R-:W-:Y:S01]  /*7d90*/  @P2 STG.E.U16 desc[UR36][R6.64+0x10], R30 ;  /* 0x0000101e06002986 */ /* 0x000fe2000c101524 */
[----:B------:R-:W-:Y:S01]  /*7da0*/  F2FP.BF16.F32.PACK_AB R32, RZ, R32 ;  /* 0x00000020ff20723e */ /* 0x000fe200000010ff */
[-C--:B------:R-:W-:Y:S01]  /*7db0*/  FMUL R42, R42, R154.reuse ;  /* 0x0000009a2a2a7220 */ /* 0x080fe20000400000 */
[----:B------:R-:W-:Y:S01]  /*7dc0*/  ISETP.GT.AND P5, PT, R3, RZ, P0 ;  /* 0x000000ff0300720c */ /* 0x000fe200007a4270 */
[-C--:B------:R-:W-:Y:S01]  /*7dd0*/  FMUL R43, R43, R154.reuse ;  /* 0x0000009a2b2b7220 */ /* 0x080fe20000400000 */
[----:B------:R-:W-:Y:S01]  /*7de0*/  ISETP.GT.AND P2, PT, R3, 0x8, P1 ;  /* 0x000000080300780c */ /* 0x000fe20000f44270 */
[-C--:B------:R-:W-:Y:S01]  /*7df0*/  FMUL R44, R44, R154.reuse ;  /* 0x0000009a2c2c7220 */ /* 0x080fe20000400000 */
[----:B------:R-:W-:Y:S01]  /*7e00*/  ISETP.GT.AND P1, PT, R0, 0x18, PT ;  /* 0x000000180000780c */ /* 0x000fe20003f24270 */
[-C--:B------:R-:W-:Y:S01]  /*7e10*/  FMUL R45, R45, R154.reuse ;  /* 0x0000009a2d2d7220 */ /* 0x080fe20000400000 */
[----:B------:R-:W-:Y:S01]  /*7e20*/  F2FP.BF16.F32.PACK_AB R33, RZ, R33 ;  /* 0x00000021ff21723e */ /* 0x000fe200000010ff */
[----:B------:R-:W-:Y:S01]  /*7e30*/  @P3 STG.E.U16 desc[UR36][R6.64+0x12], R31 ;  /* 0x0000121f06003986 */ /* 0x000fe2000c101524 */
[C---:B------:R-:W-:Y:S01]  /*7e40*/  ISETP.GT.AND P3, PT, R3.reuse, 0x8, P0 ;  /* 0x000000080300780c */ /* 0x040fe20000764270 */
[-C--:B------:R-:W-:Y:S01]  /*7e50*/  FMUL R46, R46, R154.reuse ;  /* 0x0000009a2e2e7220 */ /* 0x080fe20000400000 */
[----:B------:R-:W-:Y:S01]  /*7e60*/  ISETP.GT.AND P0, PT, R0, 0x19, PT ;  /* 0x000000190000780c */ /* 0x000fe20003f04270 */
[----:B------:R-:W-:Y:S01]  /*7e70*/  @P4 STG.E.U16 desc[UR36][R4.64+0x20], R32 ;  /* 0x0000202004004986 */ /* 0x000fe2000c101524 */
[----:B------:R-:W-:Y:S01]  /*7e80*/  ISETP.GT.AND P4, PT, R3, RZ, P1 ;  /* 0x000000ff0300720c */ /* 0x000fe20000f84270 */
[----:B------:R-:W-:Y:S01]  /*7e90*/  FMUL R47, R47, R154 ;  /* 0x0000009a2f2f7220 */ /* 0x000fe20000400000 */
[----:B------:R-:W-:Y:S01]  /*7ea0*/  F2FP.BF16.F32.PACK_AB R34, RZ, R34 ;  /* 0x00000022ff22723e */ /* 0x000fe200000010ff */
[----:B------:R-:W-:Y:S01]  /*7eb0*/  @P5 STG.E.U16 desc[UR36][R4.64+0x22], R33 ;  /* 0x0000222104005986 */ /* 0x000fe2000c101524 */
[----:B------:R-:W-:Y:S01]  /*7ec0*/  ISETP.GT.AND P5, PT, R3, RZ, P0 ;  /* 0x000000ff0300720c */ /* 0x000fe200007a4270 */
[----:B------:R-:W-:Y:S01]  /*7ed0*/  FMUL R48, R48, R154 ;  /* 0x0000009a30307220 */ /* 0x000fe20000400000 */
[----:B------:R-:W-:Y:S01]  /*7ee0*/  F2FP.BF16.F32.PACK_AB R35, RZ, R35 ;  /* 0x00000023ff23723e */ /* 0x000fe200000010ff */
[----:B------:R-:W-:Y:S01]  /*7ef0*/  @P2 STG.E.U16 desc[UR36][R6.64+0x20], R34 ;  /* 0x0000202206002986 */ /* 0x000fe2000c101524 */
[----:B------:R-:W-:Y:S01]  /*7f00*/  F2FP.BF16.F32.PACK_AB R36, RZ, R36 ;  /* 0x00000024ff24723e */ /* 0x000fe200000010ff */
[-C--:B------:R-:W-:Y:S01]  /*7f10*/  FMUL R49, R49, R154.reuse ;  /* 0x0000009a31317220 */ /* 0x080fe20000400000 */
[C---:B------:R-:W-:Y:S01]  /*7f20*/  ISETP.GT.AND P2, PT, R3.reuse, 0x8, P1 ;  /* 0x000000080300780c */ /* 0x040fe20000f44270 */
[----:B------:R-:W-:Y:S01]  /*7f30*/  @P3 STG.E.U16 desc[UR36][R6.64+0x22], R35 ;  /* 0x0000222306003986 */ /* 0x000fe2000c101524 */
[----:B------:R-:W-:Y:S01]  /*7f40*/  ISETP.GT.AND P1, PT, R0, 0x20, PT ;  /* 0x000000200000780c */ /* 0x000fe20003f24270 */
[-C--:B------:R-:W-:Y:S01]  /*7f50*/  FMUL R50, R50, R154.reuse ;  /* 0x0000009a32327220 */ /* 0x080fe20000400000 */
[----:B------:R-:W-:Y:S01]  /*7f60*/  F2FP.BF16.F32.PACK_AB R37, RZ, R37 ;  /* 0x00000025ff25723e */ /* 0x000fe200000010ff */
[----:B------:R-:W-:Y:S01]  /*7f70*/  @P4 STG.E.U16 desc[UR36][R4.64+0x30], R36 ;  /* 0x0000302404004986 */ /* 0x000fe2000c101524 */
[----:B------:R-:W-:Y:S01]  /*7f80*/  ISETP.GT.AND P3, PT, R3, 0x8, P0 ;  /* 0x000000080300780c */ /* 0x000fe20000764270 */
[-C--:B------:R-:W-:Y:S01]  /*7f90*/  FMUL R51, R51, R154.reuse ;  /* 0x0000009a33337220 */ /* 0x080fe20000400000 */
[----:B------:R-:W-:Y:S01]  /*7fa0*/  ISETP.GT.AND P0, PT, R0, 0x21, PT ;  /* 0x000000210000780c */ /* 0x000fe20003f04270 */
[----:B------:R-:W-:Y:S01]  /*7fb0*/  @P5 STG.E.U16 desc[UR36][R4.64+0x32], R37 ;  /* 0x0000322504005986 */ /* 0x000fe2000c101524 */
[----:B------:R-:W-:Y:S01]  /*7fc0*/  ISETP.GT.AND P4, PT, R3, RZ, P1 ;  /* 0x000000ff0300720c */ /* 0x000fe20000f84270 */
[----:B------:R-:W-:Y:S01]  /*7fd0*/  FMUL R52, R52, R154 ;  /* 0x0000009a34347220 */ /* 0x000fe20000400000 */
[----:B------:R-:W-:Y:S01]  /*7fe0*/  F2FP.BF16.F32.PACK_AB R38, RZ, R38 ;  /* 0x00000026ff26723e */ /* 0x000fe200000010ff */
[-C--:B------:R-:W-:Y:S01]  /*7ff0*/  FMUL R53, R53, R154.reuse ;  /* 0x0000009a35357220 */ /* 0x080fe20000400000 */
        /* <DEDUP_REMOVED lines=325> */
[----:B------:R-:W-:Y:S01]  /*9450*/  FMUL R151, R151, R154 ;  /* 0x0000009a97977220 */ /* 0x000fe20000400000 */
[----:B------:R-:W-:Y:S01]  /*9460*/  ISETP.GT.AND P2, PT, R3, 0x8, P1 ;  /* 0x000000080300780c */ /* 0x000fe20000f44270 */
[----:B------:R-:W-:Y:S01]  /*9470*/  @P3 STG.E.U16 desc[UR36][R6.64+0x132], R103 ;  /* 0x0001326706003986 */ /* 0x000fe2000c101524 */
[----:B------:R-:W-:-:S02]  /*9480*/  ISETP.GT.AND P1, PT, R0, 0xa8, PT ;  /* 0x000000a80000780c */ /* 0x000fc40003f24270 */
[----:B------:R-:W-:Y:S01]  /*9490*/  F2FP.BF16.F32.PACK_AB R105, RZ, R105 ;  /* 0x00000069ff69723e */ /* 0x000fe200000010ff */
[----:B------:R-:W-:Y:S01]  /*94a0*/  @P4 STG.E.U16 desc[UR36][R4.64+0x140], R104 ;  /* 0x0001406804004986 */ /* 0x000fe2000c101524 */
[C---:B------:R-:W-:Y:S02]  /*94b0*/  ISETP.GT.AND P3, PT, R3.reuse, 0x8, P0 ;  /* 0x000000080300780c */ /* 0x040fe40000764270 */
[----:B------:R-:W-:Y:S01]  /*94c0*/  ISETP.GT.AND P0, PT, R0, 0xa9, PT ;  /* 0x000000a90000780c */ /* 0x000fe20003f04270 */
[----:B------:R-:W-:Y:S01]  /*94d0*/  @P5 STG.E.U16 desc[UR36][R4.64+0x142], R105 ;  /* 0x0001426904005986 */ /* 0x000fe2000c101524 */
[C---:B------:R-:W-:Y:S02]  /*94e0*/  ISETP.GT.AND P4, PT, R3.reuse, RZ, P1 ;  /* 0x000000ff0300720c */ /* 0x040fe40000f84270 */
[----:B------:R-:W-:Y:S02]  /*94f0*/  F2FP.BF16.F32.PACK_AB R106, RZ, R106 ;  /* 0x0000006aff6a723e */ /* 0x000fe400000010ff */
[----:B------:R-:W-:-:S02]  /*9500*/  ISETP.GT.AND P5, PT, R3, RZ, P0 ;  /* 0x000000ff0300720c */ /* 0x000fc400007a4270 */
[----:B------:R-:W-:Y:S01]  /*9510*/  F2FP.BF16.F32.PACK_AB R107, RZ, R107 ;  /* 0x0000006bff6b723e */ /* 0x000fe200000010ff */
[----:B------:R-:W-:Y:S01]  /*9520*/  @P2 STG.E.U16 desc[UR36][R6.64+0x140], R106 ;  /* 0x0001406a06002986 */ /* 0x000fe2000c101524 */
[----:B------:R-:W-:Y:S02]  /*9530*/  F2FP.BF16.F32.PACK_AB R108, RZ, R108 ;  /* 0x0000006cff6c723e */ /* 0x000fe400000010ff */
[C---:B------:R-:W-:Y:S01]  /*9540*/  ISETP.GT.AND P2, PT, R3.reuse, 0x8, P1 ;  /* 0x000000080300780c */ /* 0x040fe20000f44270 */
[----:B------:R-:W-:Y:S01]  /*9550*/  @P3 STG.E.U16 desc[UR36][R6.64+0x142], R107 ;  /* 0x0001426b06003986 */ /* 0x000fe2000c101524 */
[----:B------:R-:W-:Y:S02]  /*9560*/  ISETP.GT.AND P1, PT, R0, 0xb0, PT ;  /* 0x000000b00000780c */ /* 0x000fe40003f24270 */
[----:B------:R-:W-:Y:S01]  /*9570*/  F2FP.BF16.F32.PACK_AB R109, RZ, R109 ;  /* 0x0000006dff6d723e */ /* 0x000fe200000010ff */
[----:B------:R-:W-:Y:S01]  /*9580*/  @P4 STG.E.U16 desc[UR36][R4.64+0x150], R108 ;  /* 0x0001506c04004986 */ /* 0x000fe2000c101524 */
[----:B------:R-:W-:-:S02]  /*9590*/  ISETP.GT.AND P3, PT, R3, 0x8, P0 ;  /* 0x000000080300780c */ /* 0x000fc40000764270 */
[----:B------:R-:W-:Y:S01]  /*95a0*/  ISETP.GT.AND P0, PT, R0, 0xb1, PT ;  /* 0x000000b10000780c */ /* 0x000fe20003f04270 */
[----:B------:R-:W-:Y:S01]  /*95b0*/  @P5 STG.E.U16 desc[UR36][R4.64+0x152], R109 ;  /* 0x0001526d04005986 */ /* 0x000fe2000c101524 */
[C---:B------:R-:W-:Y:S02]  /*95c0*/  ISETP.GT.AND P4, PT, R3.reuse, RZ, P1 ;  /* 0x000000ff0300720c */ /* 0x040fe40000f84270 */
[----:B------:R-:W-:Y:S02]  /*95d0*/  F2FP.BF16.F32.PACK_AB R110, RZ, R110 ;  /* 0x0000006eff6e723e */ /* 0x000fe400000010ff */
[----:B------:R-:W-:Y:S02]  /*95e0*/  ISETP.GT.AND P5, PT, R3, RZ, P0 ;  /* 0x000000ff0300720c */ /* 0x000fe400007a4270 */
[----:B------:R-:W-:Y:S01]  /*95f0*/  F2FP.BF16.F32.PACK_AB R111, RZ, R111 ;  /* 0x0000006fff6f723e */ /* 0x000fe200000010ff */
[----:B------:R-:W-:Y:S01]  /*9600*/  @P2 STG.E.U16 desc[UR36][R6.64+0x150], R110 ;  /* 0x0001506e06002986 */ /* 0x000fe2000c101524 */
[----:B------:R-:W-:-:S02]  /*9610*/  F2FP.BF16.F32.PACK_AB R112, RZ, R112 ;  /* 0x00000070ff70723e */ /* 0x000fc400000010ff */
[C---:B------:R-:W-:Y:S01]  /*9620*/  ISETP.GT.AND P2, PT, R3.reuse, 0x8, P1 ;  /* 0x000000080300780c */ /* 0x040fe20000f44270 */
[----:B------:R-:W-:Y:S01]  /*9630*/  @P3 STG.E.U16 desc[UR36][R6.64+0x152], R111 ;  /* 0x0001526f06003986 */ /* 0x000fe2000c101524 */
[C---:B------:R-:W-:Y:S02]  /*9640*/  ISETP.GT.AND P1, PT, R0.reuse, 0xb8, PT ;  /* 0x000000b80000780c */ /* 0x040fe40003f24270 */
[----:B------:R-:W-:Y:S01]  /*9650*/  F2FP.BF16.F32.PACK_AB R113, RZ, R113 ;  /* 0x00000071ff71723e */ /* 0x000fe200000010ff */
[----:B------:R-:W-:Y:S01]  /*9660*/  @P4 STG.E.U16 desc[UR36][R4.64+0x160], R112 ;  /* 0x0001607004004986 */ /* 0x000fe2000c101524 */
[C---:B------:R-:W-:Y:S02]  /*9670*/  ISETP.GT.AND P3, PT, R3.reuse, 0x8, P0 ;  /* 0x000000080300780c */ /* 0x040fe40000764270 */
[----:B------:R-:W-:Y:S01]  /*9680*/  ISETP.GT.AND P0, PT, R0, 0xb9, PT ;  /* 0x000000b90000780c */ /* 0x000fe20003f04270 */
[----:B------:R-:W-:Y:S01]  /*9690*/  @P5 STG.E.U16 desc[UR36][R4.64+0x162], R113 ;  /* 0x0001627104005986 */ /* 0x000fe2000c101524 */
[----:B------:R-:W-:-:S02]  /*96a0*/  ISETP.GT.AND P4, PT, R3, RZ, P1 ;  /* 0x000000ff0300720c */ /* 0x000fc40000f84270 */
[----:B------:R-:W-:Y:S02]  /*96b0*/  F2FP.BF16.F32.PACK_AB R114, RZ, R114 ;  /* 0x00000072ff72723e */ /* 0x000fe400000010ff */
[C---:B------:R-:W-:Y:S02]  /*96c0*/  ISETP.GT.AND P5, PT, R3.reuse, RZ, P0 ;  /* 0x000000ff0300720c */ /* 0x040fe400007a4270 */
[----:B------:R-:W-:Y:S01]  /*96d0*/  F2FP.BF16.F32.PACK_AB R115, RZ, R115 ;  /* 0x00000073ff73723e */ /* 0x000fe200000010ff */
[----:B------:R-:W-:Y:S01]  /*96e0*/  @P2 STG.E.U16 desc[UR36][R6.64+0x160], R114 ;  /* 0x0001607206002986 */ /* 0x000fe2000c101524 */
[----:B------:R-:W-:Y:S02]  /*96f0*/  F2FP.BF16.F32.PACK_AB R116, RZ, R116 ;  /* 0x00000074ff74723e */ /* 0x000fe400000010ff */
        /* <DEDUP_REMOVED lines=65> */
[----:B------:R-:W-:Y:S02]  /*9b10*/  ISETP.GT.AND P5, PT, R3, RZ, P0 ;  /* 0x000000ff0300720c */ /* 0x000fe400007a4270 */
[----:B------:R-:W-:Y:S02]  /*9b20*/  F2FP.BF16.F32.PACK_AB R134, RZ, R134 ;  /* 0x00000086ff86723e */ /* 0x000fe400000010ff */
[----:B------:R-:W-:Y:S02]  /*9b30*/  F2FP.BF16.F32.PACK_AB R135, RZ, R135 ;  /* 0x00000087ff87723e */ /* 0x000fe400000010ff */
[----:B------:R-:W-:Y:S01]  /*9b40*/  F2FP.BF16.F32.PACK_AB R136, RZ, R136 ;  /* 0x00000088ff88723e */ /* 0x000fe200000010ff */
[----:B------:R-:W-:Y:S01]  /*9b50*/  @P2 STG.E.U16 desc[UR36][R6.64+0x1b0], R134 ;  /* 0x0001b08606002986 */ /* 0x000fe2000c101524 */
[----:B------:R-:W-:-:S02]  /*9b60*/  F2FP.BF16.F32.PACK_AB R137, RZ, R137 ;  /* 0x00000089ff89723e */ /* 0x000fc400000010ff */
[C---:B------:R-:W-:Y:S01]  /*9b70*/  ISETP.GT.AND P1, PT, R3.reuse, 0x8, P1 ;  /* 0x000000080300780c */ /* 0x040fe20000f24270 */
[----:B------:R-:W-:Y:S01]  /*9b80*/  @P3 STG.E.U16 desc[UR36][R6.64+0x1b2], R135 ;  /* 0x0001b28706003986 */ /* 0x000fe2000c101524 */
[C---:B------:R-:W-:Y:S02]  /*9b90*/  ISETP.GT.AND P2, PT, R3.reuse, 0x8, P0 ;  /* 0x000000080300780c */ /* 0x040fe40000744270 */
[C---:B------:R-:W-:Y:S01]  /*9ba0*/  ISETP.GT.AND P0, PT, R0.reuse, 0xe9, PT ;  /* 0x000000e90000780c */ /* 0x040fe20003f04270 */
[----:B------:R-:W-:Y:S01]  /*9bb0*/  @P4 STG.E.U16 desc[UR36][R4.64+0x1c0], R136 ;  /* 0x0001c08804004986 */ /* 0x000fe2000c101524 */
[----:B------:R-:W-:Y:S02]  /*9bc0*/  ISETP.GT.AND P4, PT, R0, 0xe8, PT ;  /* 0x000000e80000780c */ /* 0x000fe40003f84270 */
[----:B------:R-:W-:Y:S01]  /*9bd0*/  F2FP.BF16.F32.PACK_AB R138, RZ, R138 ;  /* 0x0000008aff8a723e */ /* 0x000fe200000010ff */
[----:B------:R-:W-:Y:S01]  /*9be0*/  @P5 STG.E.U16 desc[UR36][R4.64+0x1c2], R137 ;  /* 0x0001c28904005986 */ /* 0x000fe2000c101524 */
[----:B------:R-:W-:-:S02]  /*9bf0*/  ISETP.GT.AND P5, PT, R3, RZ, P4 ;  /* 0x000000ff0300720c */ /* 0x000fc400027a4270 */
[----:B------:R-:W-:Y:S01]  /*9c00*/  F2FP.BF16.F32.PACK_AB R139, RZ, R139 ;  /* 0x0000008bff8b723e */ /* 0x000fe200000010ff */
[----:B------:R-:W-:Y:S01]  /*9c10*/  @P1 STG.E.U16 desc[UR36][R6.64+0x1c0], R138 ;  /* 0x0001c08a06001986 */ /* 0x000fe2000c101524 */
[----:B------:R-:W-:Y:S02]  /*9c20*/  F2FP.BF16.F32.PACK_AB R140, RZ, R140 ;  /* 0x0000008cff8c723e */ /* 0x000fe400000010ff */
[C---:B------:R-:W-:Y:S01]  /*9c30*/  ISETP.GT.AND P3, PT, R3.reuse, RZ, P0 ;  /* 0x000000ff0300720c */ /* 0x040fe20000764270 */
[----:B------:R-:W-:Y:S01]  /*9c40*/  @P2 STG.E.U16 desc[UR36][R6.64+0x1c2], R139 ;  /* 0x0001c28b06002986 */ /* 0x000fe2000c101524 */
[C---:B------:R-:W-:Y:S02]  /*9c50*/  ISETP.GT.AND P4, PT, R3.reuse, 0x8, P4 ;  /* 0x000000080300780c */ /* 0x040fe40002784270 */
[----:B------:R-:W-:Y:S02]  /*9c60*/  F2FP.BF16.F32.PACK_AB R141, RZ, R141 ;  /* 0x0000008dff8d723e */ /* 0x000fe400000010ff */
[----:B------:R-:W-:Y:S01]  /*9c70*/  F2FP.BF16.F32.PACK_AB R142, RZ, R142 ;  /* 0x0000008eff8e723e */ /* 0x000fe200000010ff */
[----:B------:R-:W-:Y:S01]  /*9c80*/  @P5 STG.E.U16 desc[UR36][R4.64+0x1d0], R140 ;  /* 0x0001d08c04005986 */ /* 0x000fe2000c101524 */
[----:B------:R-:W-:-:S02]  /*9c90*/  ISETP.GT.AND P5, PT, R3, 0x8, P0 ;  /* 0x000000080300780c */ /* 0x000fc400007a4270 */
[----:B------:R-:W-:Y:S02]  /*9ca0*/  F2FP.BF16.F32.PACK_AB R143, RZ, R143 ;  /* 0x0000008fff8f723e */ /* 0x000fe400000010ff */
[C---:B------:R-:W-:Y:S01]  /*9cb0*/  ISETP.GT.AND P0, PT, R0.reuse, 0xf1, PT ;  /* 0x000000f10000780c */ /* 0x040fe20003f04270 */
[----:B------:R-:W-:Y:S01]  /*9cc0*/  @P3 STG.E.U16 desc[UR36][R4.64+0x1d2], R141 ;  /* 0x0001d28d04003986 */ /* 0x000fe2000c101524 */
[----:B------:R-:W-:Y:S02]  /*9cd0*/  ISETP.GT.AND P3, PT, R0, 0xf0, PT ;  /* 0x000000f00000780c */ /* 0x000fe40003f64270 */
[----:B------:R-:W-:Y:S01]  /*9ce0*/  F2FP.BF16.F32.PACK_AB R144, RZ, R144 ;  /* 0x00000090ff90723e */ /* 0x000fe200000010ff */
[----:B------:R-:W-:Y:S01]  /*9cf0*/  @P4 STG.E.U16 desc[UR36][R6.64+0x1d0], R142 ;  /* 0x0001d08e06004986 */ /* 0x000fe2000c101524 */
[C---:B------:R-:W-:Y:S02]  /*9d00*/  ISETP.GT.AND P4, PT, R3.reuse, RZ, P3 ;  /* 0x000000ff0300720c */ /* 0x040fe40001f84270 */
[C---:B------:R-:W-:Y:S01]  /*9d10*/  ISETP.GT.AND P3, PT, R3.reuse, 0x8, P3 ;  /* 0x000000080300780c */ /* 0x040fe20001f64270 */
[----:B------:R-:W-:Y:S01]  /*9d20*/  @P5 STG.E.U16 desc[UR36][R6.64+0x1d2], R143 ;  /* 0x0001d28f06005986 */ /* 0x000fe2000c101524 */
[----:B------:R-:W-:-:S02]  /*9d30*/  ISETP.GT.AND P5, PT, R3, RZ, P0 ;  /* 0x000000ff0300720c */ /* 0x000fc400007a4270 */
[----:B------:R-:W-:Y:S02]  /*9d40*/  F2FP.BF16.F32.PACK_AB R145, RZ, R145 ;  /* 0x00000091ff91723e */ /* 0x000fe400000010ff */
[C---:B------:R-:W-:Y:S02]  /*9d50*/  ISETP.GT.AND P0, PT, R3.reuse, 0x8, P0 ;  /* 0x000000080300780c */ /* 0x040fe40000704270 */
[C---:B------:R-:W-:Y:S02]  /*9d60*/  ISETP.GT.AND P1, PT, R0.reuse, 0xf9, PT ;  /* 0x000000f90000780c */ /* 0x040fe40003f24270 */
[----:B------:R-:W-:Y:S01]  /*9d70*/  ISETP.GT.AND P2, PT, R0, 0xf8, PT ;  /* 0x000000f80000780c */ /* 0x000fe20003f44270 */
[----:B------:R-:W-:Y:S01]  /*9d80*/  @P4 STG.E.U16 desc[UR36][R4.64+0x1e0], R144 ;  /* 0x0001e09004004986 */ /* 0x000fe2000c101524 */
[C---:B------:R-:W-:Y:S01]  /*9d90*/  ISETP.GT.AND P4, PT, R3.reuse, RZ, P1 ;  /* 0x000000ff0300720c */ /* 0x040fe20000f84270 */
[----:B------:R-:W-:Y:S01]  /*9da0*/  @P3 IMAD.MOV.U32 R2, RZ, RZ, R6 ;  /* 0x000000ffff023224 */ /* 0x000fe200078e0006 */
[C---:B------:R-:W-:Y:S01]  /*9db0*/  ISETP.GT.AND P1, PT, R3.reuse, 0x8, P1 ;  /* 0x000000080300780c */ /* 0x040fe20000f24270 */
[----:B------:R-:W-:Y:S01]  /*9dc0*/  @P5 STG.E.U16 desc[UR36][R4.64+0x1e2], R145 ;  /* 0x0001e29104005986 */ /* 0x000fe2000c101524 */
[----:B------:R-:W-:-:S02]  /*9dd0*/  ISETP.GT.AND P5, PT, R3, RZ, P2 ;  /* 0x000000ff0300720c */ /* 0x000fc400017a4270 */
[----:B------:R-:W-:Y:S01]  /*9de0*/  ISETP.GT.AND P2, PT, R3, 0x8, P2 ;  /* 0x000000080300780c */ /* 0x000fe20001744270 */
[----:B------:R-:W-:Y:S01]  /*9df0*/  @P3 IMAD.MOV.U32 R3, RZ, RZ, R7 ;  /* 0x000000ffff033224 */ /* 0x000fe200078e0007 */
[----:B------:R-:W-:Y:S02]  /*9e00*/  F2FP.BF16.F32.PACK_AB R146, RZ, R146 ;  /* 0x00000092ff92723e */ /* 0x000fe400000010ff */
[----:B------:R-:W-:Y:S02]  /*9e10*/  F2FP.BF16.F32.PACK_AB R147, RZ, R147 ;  /* 0x00000093ff93723e */ /* 0x000fe400000010ff */
[----:B------:R-:W-:Y:S01]  /*9e20*/  F2FP.BF16.F32.PACK_AB R148, RZ, R148 ;  /* 0x00000094ff94723e */ /* 0x000fe200000010ff */
[----:B------:R0:W-:Y:S01]  /*9e30*/  @P3 STG.E.U16 desc[UR36][R2.64+0x1e0], R146 ;  /* 0x0001e09202003986 */ /* 0x0001e2000c101524 */
[----:B------:R-:W-:Y:S02]  /*9e40*/  F2FP.BF16.F32.PACK_AB R149, RZ, R149 ;  /* 0x00000095ff95723e */ /* 0x000fe400000010ff */
[----:B------:R-:W-:-:S02]  /*9e50*/  F2FP.BF16.F32.PACK_AB R150, RZ, R150 ;  /* 0x00000096ff96723e */ /* 0x000fc400000010ff */
[----:B------:R-:W-:Y:S01]  /*9e60*/  F2FP.BF16.F32.PACK_AB R151, RZ, R151 ;  /* 0x00000097ff97723e */ /* 0x000fe200000010ff */
[----:B0-----:R-:W-:Y:S02]  /*9e70*/  @P0 IMAD.MOV.U32 R2, RZ, RZ, R6 ;  /* 0x000000ffff020224 */ /* 0x001fe400078e0006 */
[----:B------:R-:W-:-:S05]  /*9e80*/  @P0 IMAD.MOV.U32 R3, RZ, RZ, R7 ;  /* 0x000000ffff030224 */ /* 0x000fca00078e0007 */
[----:B------:R0:W-:Y:S02]  /*9e90*/  @P0 STG.E.U16 desc[UR36][R2.64+0x1e2], R147 ;  /* 0x0001e29302000986 */ /* 0x0001e4000c101524 */
[----:B0-----:R-:W-:Y:S02]  /*9ea0*/  @P5 IMAD.MOV.U32 R2, RZ, RZ, R4 ;  /* 0x000000ffff025224 */ /* 0x001fe400078e0004 */
[----:B------:R-:W-:-:S05]  /*9eb0*/  @P5 IMAD.MOV.U32 R3, RZ, RZ, R5 ;  /* 0x000000ffff035224 */ /* 0x000fca00078e0005 */
[----:B------:R0:W-:Y:S04]  /*9ec0*/  @P5 STG.E.U16 desc[UR36][R2.64+0x1f0], R148 ;  /* 0x0001f09402005986 */ /* 0x0001e8000c101524 */
[----:B------:R1:W-:Y:S01]  /*9ed0*/  @P4 STG.E.U16 desc[UR36][R4.64+0x1f2], R149 ;  /* 0x0001f29504004986 */ /* 0x0003e2000c101524 */
[----:B0-----:R-:W-:Y:S02]  /*9ee0*/  @P2 IMAD.MOV.U32 R2, RZ, RZ, R6 ;  /* 0x000000ffff022224 */ /* 0x001fe400078e0006 */
[----:B------:R-:W-:-:S05]  /*9ef0*/  @P2 IMAD.MOV.U32 R3, RZ, RZ, R7 ;  /* 0x000000ffff032224 */ /* 0x000fca00078e0007 */
[----:B------:R1:W-:Y:S04]  /*9f00*/  @P2 STG.E.U16 desc[UR36][R2.64+0x1f0], R150 ;  /* 0x0001f09602002986 */ /* 0x0003e8000c101524 */
[----:B------:R1:W-:Y:S02]  /*9f10*/  @P1 STG.E.U16 desc[UR36][R6.64+0x1f2], R151 ;  /* 0x0001f29706001986 */ /* 0x0003e4000c101524 */
.L_x_290:
[----:B------:R-:W-:Y:S05]  /*9f20*/  BSYNC B0 ;  /* 0x0000000000007941 */ /* 0x000fea0003800000 */
.L_x_36:
[----:B01----:R-:W2:Y:S01]  /*9f30*/  LDL.64 R2, [R1] ;  /* 0x0000000001027983 */ /* 0x003ea20000100a00 */
[----:B------:R-:W-:Y:S01]  /*9f40*/  ULDC.64 UR4, c[0x0][0x650] ;  /* 0x0001940000047ab9 */ /* 0x000fe20000000a00 */
[----:B------:R0:W-:Y:S01]  /*9f50*/  SYNCS.ARRIVE.TRANS64.A1T0 RZ, [R162+UR45], RZ ;  /* 0x000000ffa2ff79a7 */ /* 0x0001e2000810002d */
[----:B------:R-:W-:Y:S01]  /*9f60*/  PRMT R0, RZ, 0x7610, R0 ;  /* 0x00007610ff007816 */ /* 0x000fe20000000000 */
[----:B-----5:R-:W-:Y:S02]  /*9f70*/  IMAD.MOV.U32 R19, RZ, RZ, -0x1 ;  /* 0xffffffffff137424 */ /* 0x020fe400078e00ff */
[----:B------:R-:W-:Y:S01]  /*9f80*/  IMAD.MOV.U32 R22, RZ, RZ, -0x1 ;  /* 0xffffffffff167424 */ /* 0x000fe200078e00ff */
[----:B--2---:R-:W-:-:S04]  /*9f90*/  LEA R18, P0, R2, R18, 0x1 ;  /* 0x0000001202127211 */ /* 0x004fc800078008ff */
[----:B------:R-:W-:Y:S01]  /*9fa0*/  LEA.HI.X R17, R2, R17, R23, 0x1, P0 ;  /* 0x0000001102117211 */ /* 0x000fe200000f0c17 */
[----:B------:R-:W-:Y:S01]  /*9fb0*/  IMAD.MOV.U32 R2, RZ, RZ, -0x1 ;  /* 0xffffffffff027424 */ /* 0x000fe200078e00ff */
[----:B------:R-:W-:-:S04]  /*9fc0*/  ISETP.GE.U32.AND P0, PT, R18, UR4, PT ;  /* 0x0000000412007c0c */ /* 0x000fc8000bf06070 */
[----:B------:R-:W-:-:S13]  /*9fd0*/  ISETP.GE.U32.AND.EX P0, PT, R17, UR5, PT, P0 ;  /* 0x0000000511007c0c */ /* 0x000fda000bf06100 */
[----:B0-----:R-:W-:Y:S05]  /*9fe0*/  @P0 BRA `(.L_x_291) ;  /* 0x0000000400700947 */ /* 0x001fea0003800000 */
[----:B------:R-:W0:Y:S01]  /*9ff0*/  S2R R10, SR_CTAID.X ;  /* 0x00000000000a7919 */ /* 0x000e220000002500 */
[----:B------:R-:W1:Y:S01]  /*a000*/  LDC.64 R8, c[0x0][0x628] ;  /* 0x00018a00ff087b82 */ /* 0x000e620000000a00 */
[----:B------:R-:W-:Y:S01]  /*a010*/  ULDC UR4, c[0x0][0x150] ;  /* 0x0000540000047ab9 */ /* 0x000fe20000000800 */
[----:B---34-:R-:W-:Y:S01]  /*a020*/  IMAD.MOV.U32 R6, RZ, RZ, R18 ;  /* 0x000000ffff067224 */ /* 0x018fe200078e0012 */
[----:B------:R-:W2:Y:S01]  /*a030*/  S2R R20, SR_CTAID.Y ;  /* 0x0000000000147919 */ /* 0x000ea20000002600 */
[----:B------:R-:W-:-:S04]  /*a040*/  IMAD.MOV.U32 R7, RZ, RZ, R17 ;  /* 0x000000ffff077224 */ /* 0x000fc800078e0011 */
[----:B------:R-:W3:Y:S08]  /*a050*/  LDC R15, c[0x0][0x144] ;  /* 0x00005100ff0f7b82 */ /* 0x000ef00000000800 */
[----:B------:R-:W4:Y:S08]  /*a060*/  LDC R0, c[0x0][0x630] ;  /* 0x00018c00ff007b82 */ /* 0x000f300000000800 */
[----:B------:R-:W2:Y:S01]  /*a070*/  LDC.64 R12, c[0x0][0x620] ;  /* 0x00018800ff0c7b82 */ /* 0x000ea20000000a00 */
[----:B-1----:R-:W-:-:S04]  /*a080*/  ISETP.NE.U32.AND P0, PT, R8, RZ, PT ;  /* 0x000000ff0800720c */ /* 0x002fc80003f05070 */
[----:B------:R-:W-:Y:S02]  /*a090*/  ISETP.NE.AND.EX P0, PT, R9, RZ, PT, P0 ;  /* 0x000000ff0900720c */ /* 0x000fe40003f05300 */
[----:B0-----:R-:W-:-:S05]  /*a0a0*/  I2FP.F32.U32 R2, R10 ;  /* 0x0000000a00027245 */ /* 0x001fca0000201000 */
[----:B------:R-:W-:-:S04]  /*a0b0*/  FMUL R2, R2, UR4 ;  /* 0x0000000402027c20 */ /* 0x000fc80008400000 */
[----:B------:R0:W1:Y:S02]  /*a0c0*/  F2I.U32.TRUNC.NTZ R14, R2 ;  /* 0x00000002000e7305 */ /* 0x000064000020f000 */
[----:B---34-:R-:W-:Y:S05]  /*a0d0*/  @!P0 BRA `(.L_x_292) ;  /* 0x0000000000288947 */ /* 0x018fea0003800000 */
[----:B------:R-:W3:Y:S02]  /*a0e0*/  LDC R3, c[0x0][0x634] ;  /* 0x00018d00ff037b82 */ /* 0x000ee40000000800 */
[----:B---3--:R-:W-:-:S05]  /*a0f0*/  IADD3 R7, P0, R18, R3, RZ ;  /* 0x0000000312077210 */ /* 0x008fca0007f1e0ff */
[----:B------:R-:W-:-:S04]  /*a100*/  IMAD.X R11, RZ, RZ, R17, P0 ;  /* 0x000000ffff0b7224 */ /* 0x000fc800000e0611 */
[----:B0-----:R-:W-:-:S04]  /*a110*/  IMAD.WIDE.U32 R2, R11, R8, RZ ;  /* 0x000000080b027225 */ /* 0x001fc800078e00ff */
[----:B------:R-:W-:-:S04]  /*a120*/  IMAD.WIDE.U32 R4, P0, R7, R9, R2 ;  /* 0x0000000907047225 */ /* 0x000fc80007800002 */
[----:B------:R-:W-:-:S04]  /*a130*/  IMAD.WIDE.U32 R2, R7, R8, RZ ;  /* 0x0000000807027225 */ /* 0x000fc800078e00ff */
[----:B------:R-:W-:Y:S01]  /*a140*/  IMAD.X R7, RZ, RZ, RZ, P0 ;  /* 0x000000ffff077224 */ /* 0x000fe200000e06ff */
[----:B------:R-:W-:Y:S01]  /*a150*/  IADD3 RZ, P0, R3, R4, RZ ;  /* 0x0000000403ff7210 */ /* 0x000fe20007f1e0ff */
[----:B------:R-:W-:-:S04]  /*a160*/  IMAD.MOV.U32 R6, RZ, RZ, R5 ;  /* 0x000000ffff067224 */ /* 0x000fc800078e0005 */
[----:B------:R-:W-:-:S08]  /*a170*/  IMAD.WIDE.U32.X R6, R11, R9, R6, P0 ;  /* 0x000000090b067225 */ /* 0x000fd000000e0406 */
.L_x_292:
[----:B------:R-:W3:Y:S01]  /*a180*/  LDC.64 R26, c[0x0][0x640] ;  /* 0x00019000ff1a7b82 */ /* 0x000ee20000000a00 */
[-C--:B------:R-:W-:Y:S01]  /*a190*/  SHF.R.U64 R11, R6, R0.reuse, R7 ;  /* 0x00000000060b7219 */ /* 0x080fe20000001207 */
[----:B------:R-:W-:Y:S01]  /*a1a0*/  IMAD.MOV.U32 R19, RZ, RZ, R17 ;  /* 0x000000ffff137224 */ /* 0x000fe200078e0011 */
[----:B------:R-:W-:Y:S01]  /*a1b0*/  SHF.R.U32.HI R0, RZ, R0, R7 ;  /* 0x00000000ff007219 */ /* 0x000fe20000011607 */
[----:B-1----:R-:W-:Y:S01]  /*a1c0*/  IMAD.MOV R14, RZ, RZ, -R14 ;  /* 0x000000ffff0e7224 */ /* 0x002fe200078e0a0e */
[----:B------:R-:W-:Y:S01]  /*a1d0*/  IADD3 R5, P0, RZ, -R11, RZ ;  /* 0x8000000bff057210 */ /* 0x000fe20007f1e0ff */
[----:B------:R-:W-:Y:S01]  /*a1e0*/  ULDC UR4, c[0x0][0x154] ;  /* 0x0000550000047ab9 */ /* 0x000fe20000000800 */
[----:B------:R-:W-:Y:S01]  /*a1f0*/  IMAD.MOV.U32 R7, RZ, RZ, 0x1 ;  /* 0x00000001ff077424 */ /* 0x000fe200078e00ff */
[----:B------:R-:W1:Y:S01]  /*a200*/  LDC R4, c[0x0][0x618] ;  /* 0x00018600ff047b82 */ /* 0x000e620000000800 */
[----:B------:R-:W-:Y:S02]  /*a210*/  IMAD R22, R15, R14, R10 ;  /* 0x0000000e0f167224 */ /* 0x000fe400078e020a */
[----:B------:R-:W-:-:S04]  /*a220*/  IMAD.X R3, RZ, RZ, ~R0, P0 ;  /* 0x000000ffff037224 */ /* 0x000fc800000e0e00 */
[-C--:B--2---:R-:W-:Y:S01]  /*a230*/  IMAD R0, R3, R12.reuse, RZ ;  /* 0x0000000c03007224 */ /* 0x084fe200078e02ff */
[----:B------:R-:W2:Y:S01]  /*a240*/  LDC R6, c[0x0][0x608] ;  /* 0x00018200ff067b82 */ /* 0x000ea20000000800 */
[----:B0-----:R-:W-:-:S04]  /*a250*/  IMAD.WIDE.U32 R2, R5, R12, R18 ;  /* 0x0000000c05027225 */ /* 0x001fc800078e0012 */
[----:B------:R-:W-:Y:S01]  /*a260*/  IMAD R5, R5, R13, R0 ;  /* 0x0000000d05057224 */ /* 0x000fe200078e0200 */
[----:B------:R-:W-:Y:S02]  /*a270*/  I2FP.F32.U32 R0, R20 ;  /* 0x0000001400007245 */ /* 0x000fe40000201000 */
[----:B------:R-:W0:Y:S01]  /*a280*/  LDC R24, c[0x0][0x658] ;  /* 0x00019600ff187b82 */ /* 0x000e220000000800 */
[----:B------:R-:W-:Y:S01]  /*a290*/  IMAD.IADD R3, R3, 0x1, R5 ;  /* 0x0000000103037824 */ /* 0x000fe200078e0205 */
[----:B---3--:R-:W-:Y:S01]  /*a2a0*/  ISETP.NE.U32.AND P0, PT, R26, RZ, PT ;  /* 0x000000ff1a00720c */ /* 0x008fe20003f05070 */
[----:B------:R-:W-:Y:S01]  /*a2b0*/  FMUL R0, R0, UR4 ;  /* 0x0000000400007c20 */ /* 0x000fe20008400000 */
[----:B------:R-:W-:Y:S02]  /*a2c0*/  IMAD.MOV.U32 R5, RZ, RZ, -0x1 ;  /* 0xffffffffff057424 */ /* 0x000fe400078e00ff */
[----:B------:R-:W-:Y:S01]  /*a2d0*/  ISETP.NE.AND.EX P0, PT, R27, RZ, PT, P0 ;  /* 0x000000ff1b00720c */ /* 0x000fe20003f05300 */
[----:B------:R3:W4:Y:S01]  /*a2e0*/  F2I.U32.TRUNC.NTZ R12, R0 ;  /* 0x00000000000c7305 */ /* 0x000722000020f000 */
[----:B------:R-:W3:Y:S01]  /*a2f0*/  LDC R15, c[0x0][0x148] ;  /* 0x00005200ff0f7b82 */ /* 0x000ee20000000800 */
[----:B-1----:R-:W-:-:S02]  /*a300*/  SHF.R.U64 R10, R2, R4, R3 ;  /* 0x00000004020a7219 */ /* 0x002fc40000001203 */
[----:B------:R-:W-:-:S05]  /*a310*/  SHF.R.U32.HI R3, RZ, R4, R3 ;  /* 0x00000004ff037219 */ /* 0x000fca0000011603 */
[----:B------:R-:W1:Y:S01]  /*a320*/  LDC R14, c[0x0][0x600] ;  /* 0x00018000ff0e7b82 */ /* 0x000e620000000800 */
[-CC-:B--2---:R-:W-:Y:S02]  /*a330*/  SHF.R.U64 R8, R10, R6.reuse, R3.reuse ;  /* 0x000000060a087219 */ /* 0x184fe40000001203 */
[----:B------:R-:W-:-:S05]  /*a340*/  SHF.R.U32.HI R3, RZ, R6, R3 ;  /* 0x00000006ff037219 */ /* 0x000fca0000011603 */
[----:B------:R-:W2:Y:S01]  /*a350*/  LDC R21, c[0x0][0x648] ;  /* 0x00019200ff157b82 */ /* 0x000ea20000000800 */
[-CC-:B0-----:R-:W-:Y:S02]  /*a360*/  SHF.R.U64 R13, R8, R24.reuse, R3.reuse ;  /* 0x00000018080d7219 */ /* 0x181fe40000001203 */
[-C--:B------:R-:W-:Y:S02]  /*a370*/  SHF.L.U32 R5, R5, R24.reuse, RZ ;  /* 0x0000001805057219 */ /* 0x080fe400000006ff */
[-C--:B------:R-:W-:Y:S01]  /*a380*/  SHF.R.U32.HI R3, RZ, R24.reuse, R3 ;  /* 0x00000018ff037219 */ /* 0x080fe20000011603 */
[----:B------:R-:W-:Y:S01]  /*a390*/  IMAD.MOV.U32 R2, RZ, RZ, R13 ;  /* 0x000000ffff027224 */ /* 0x000fe200078e000d */
[----:B------:R-:W-:Y:S01]  /*a3a0*/  SHF.L.U32 R24, R7, R24, RZ ;  /* 0x0000001807187219 */ /* 0x000fe200000006ff */
[----:B------:R-:W0:Y:S01]  /*a3b0*/  LDC R25, c[0x0][0x638] ;  /* 0x00018e00ff197b82 */ /* 0x000e220000000800 */
[----:B------:R-:W-:-:S07]  /*a3c0*/  LOP3.LUT R19, RZ, R5, RZ, 0x33, !PT ;  /* 0x00000005ff137212 */ /* 0x000fce00078e33ff */
[----:B------:R-:W0:Y:S01]  /*a3d0*/  LDC R28, c[0x0][0x610] ;  /* 0x00018400ff1c7b82 */ /* 0x000e220000000800 */
[----:B----4-:R-:W-:Y:S05]  /*a3e0*/  @!P0 BRA `(.L_x_293) ;  /* 0x0000000000288947 */ /* 0x010fea0003800000 */
[----:B---3--:R-:W3:Y:S02]  /*a3f0*/  LDC R0, c[0x0][0x64c] ;  /* 0x00019300ff007b82 */ /* 0x008ee40000000800 */
[----:B---3--:R-:W-:-:S05]  /*a400*/  IADD3 R7, P0, R13, R0, RZ ;  /* 0x000000000d077210 */ /* 0x008fca0007f1e0ff */
        /* <DEDUP_REMOVED lines=8> */
.L_x_293:
[----:B------:R-:W4:Y:S01]  /*a490*/  LDC R4, c[0x0][0x65c] ;  /* 0x00019700ff047b82 */ /* 0x000f220000000800 */
[----:B--23--:R-:W-:Y:S01]  /*a4a0*/  SHF.R.U64 R0, R2, R21, R3 ;  /* 0x0000001502007219 */ /* 0x00cfe20000001203 */
[----:B-1----:R-:W-:Y:S01]  /*a4b0*/  VIADD R3, R14, 0xffffffff ;  /* 0xffffffff0e037836 */ /* 0x002fe20000000000 */
[----:B------:R-:W-:Y:S01]  /*a4c0*/  LOP3.LUT R19, R8, R19, RZ, 0xc0, !PT ;  /* 0x0000001308137212 */ /* 0x000fe200078ec0ff */
[----:B------:R-:W-:Y:S02]  /*a4d0*/  IMAD.MOV R12, RZ, RZ, -R12 ;  /* 0x000000ffff0c7224 */ /* 0x000fe400078e0a0c */
[----:B------:R-:W-:Y:S01]  /*a4e0*/  IMAD.MOV R2, RZ, RZ, -R0 ;  /* 0x000000ffff027224 */ /* 0x000fe200078e0a00 */
[----:B------:R-:W-:Y:S01]  /*a4f0*/  LOP3.LUT R3, R10, R3, RZ, 0xc0, !PT ;  /* 0x000000030a037212 */ /* 0x000fe200078ec0ff */
[----:B------:R-:W-:Y:S02]  /*a500*/  IMAD R19, R24, R0, R19 ;  /* 0x0000000018137224 */ /* 0x000fe400078e0213 */
[----:B0-----:R-:W-:-:S04]  /*a510*/  IMAD R0, R2, R25, R13 ;  /* 0x0000001902007224 */ /* 0x001fc800078e020d */
[----:B------:R-:W-:Y:S01]  /*a520*/  IMAD R2, R0, R14, R3 ;  /* 0x0000000e00027224 */ /* 0x000fe200078e0203 */
[----:B----4-:R-:W-:Y:S01]  /*a530*/  ISETP.NE.AND P0, PT, R4, 0x1, PT ;  /* 0x000000010400780c */ /* 0x010fe20003f05270 */
[----:B------:R-:W-:-:S05]  /*a540*/  IMAD.MOV.U32 R4, RZ, RZ, 0x1 ;  /* 0x00000001ff047424 */ /* 0x000fca00078e00ff */
[----:B------:R-:W-:-:S07]  /*a550*/  PRMT R0, R4, 0x7610, R0 ;  /* 0x0000761004007816 */ /* 0x000fce0000000000 */
[----:B------:R-:W-:-:S04]  /*a560*/  @P0 IMAD R22, R15, R12, R20 ;  /* 0x0000000c0f160224 */ /* 0x000fc800078e0214 */
[----:B------:R-:W-:-:S05]  /*a570*/  IMAD R19, R19, R28, R22 ;  /* 0x0000001c13137224 */ /* 0x000fca00078e0216 */
[----:B------:R-:W-:Y:S02]  /*a580*/  SEL R22, R2, R19, !P0 ;  /* 0x0000001302167207 */ /* 0x000fe40004000000 */
[----:B------:R-:W-:Y:S01]  /*a590*/  SEL R19, R19, R2, !P0 ;  /* 0x0000000213137207 */ /* 0x000fe20004000000 */
[----:B------:R-:W-:-:S07]  /*a5a0*/  IMAD.MOV.U32 R2, RZ, RZ, R11 ;  /* 0x000000ffff027224 */ /* 0x000fce00078e000b */
.L_x_291:
[----:B------:R-:W-:Y:S02]  /*a5b0*/  LOP3.LUT P0, RZ, R0, 0xff, RZ, 0xc0, !PT ;  /* 0x000000ff00ff7812 */ /* 0x000fe4000780c0ff */
[----:B------:R-:W-:-:S11]  /*a5c0*/  LOP3.LUT R175, R175, 0x1, RZ, 0x3c, !PT ;  /* 0x00000001afaf7812 */ /* 0x000fd600078e3cff */
[----:B------:R-:W-:Y:S05]  /*a5d0*/  @P0 BRA `(.L_x_294) ;  /* 0xffffff7000240947 */ /* 0x000fea000383ffff */
[----:B------:R-:W-:Y:S05]  /*a5e0*/  EXIT ;  /* 0x000000000000794d */ /* 0x000fea0003800000 */
.L_x_17:
[----:B------:R-:W-:-:S08]  /*a5f0*/  ISETP.NE.AND P0, PT, R5, RZ, PT ;  /* 0x000000ff0500720c */ /* 0x000fd00003f05270 */
[----:B0-----:R-:W0:-:S00]  /*a600*/  USETMAXREG.DEALLOC.CTAPOOL 0x28 ;  /* 0x00000028000079c8 */ /* 0x001e0000080e0500 */
[----:B------:R-:W-:Y:S05]  /*a610*/  @P0 EXIT ;  /* 0x000000000000094d */ /* 0x000fea0003800000 */
[----:B0-----:R-:W-:Y:S01]  /*a620*/  LOP3.LUT P0, RZ, R8, 0xff, RZ, 0xc0, !PT ;  /* 0x000000ff08ff7812 */ /* 0x001fe2000780c0ff */
[----:B------:R-:W-:Y:S02]  /*a630*/  IMAD.MOV.U32 R0, RZ, RZ, 0x1 ;  /* 0x00000001ff007424 */ /* 0x000fe400078e00ff */
[----:B------:R-:W-:-:S10]  /*a640*/  IMAD.MOV.U32 R8, RZ, RZ, RZ ;  /* 0x000000ffff087224 */ /* 0x000fd400078e00ff */
[----:B------:R-:W-:Y:S05]  /*a650*/  @!P0 BRA `(.L_x_295) ;  /* 0x0000000c003c8947 */ /* 0x000fea0003800000 */
[----:B------:R-:W0:Y:S01]  /*a660*/  S2R R7, SR_CgaCtaId ;  /* 0x0000000000077919 */ /* 0x000e220000008800 */
[----:B------:R-:W-:Y:S01]  /*a670*/  LOP3.LUT P0, RZ, R4, 0x1f, RZ, 0xc0, !PT ;  /* 0x0000001f04ff7812 */ /* 0x000fe2000780c0ff */
[----:B------:R-:W-:Y:S01]  /*a680*/  ULDC UR5, c[0x0][0x658] ;  /* 0x0001960000057ab9 */ /* 0x000fe20000000800 */
[----:B------:R-:W-:Y:S01]  /*a690*/  UMOV UR6, 0xffffffff ;  /* 0xffffffff00067882 */ /* 0x000fe20000000000 */
[----:B------:R-:W-:Y:S01]  /*a6a0*/  BSSY B0, `(.L_x_295) ;  /* 0x00000ca000007945 */ /* 0x000fe20003800000 */
[----:B------:R-:W-:Y:S01]  /*a6b0*/  USHF.L.U32 UR6, UR6, UR5, URZ ;  /* 0x0000000506067299 */ /* 0x000fe2000800063f */
[C---:B------:R-:W-:Y:S01]  /*a6c0*/  ISETP.NE.AND P2, PT, R3.reuse, RZ, PT ;  /* 0x000000ff0300720c */ /* 0x040fe20003f45270 */
[----:B------:R-:W-:Y:S01]  /*a6d0*/  IMAD.MOV.U32 R9, RZ, RZ, 0x1 ;  /* 0x00000001ff097424 */ /* 0x000fe200078e00ff */
[----:B------:R-:W-:Y:S01]  /*a6e0*/  ISETP.NE.OR P0, PT, R3, RZ, !P0 ;  /* 0x000000ff0300720c */ /* 0x000fe20004705670 */
[----:B------:R-:W-:Y:S01]  /*a6f0*/  IMAD.MOV.U32 R0, RZ, RZ, 0x1 ;  /* 0x00000001ff007424 */ /* 0x000fe200078e00ff */
[----:B------:R-:W-:Y:S01]  /*a700*/  LOP3.LUT R6, R16, 0x2, RZ, 0xfc, !PT ;  /* 0x0000000210067812 */ /* 0x000fe200078efcff */
[----:B------:R-:W-:Y:S01]  /*a710*/  IMAD.MOV.U32 R8, RZ, RZ, RZ ;  /* 0x000000ffff087224 */ /* 0x000fe200078e00ff */
[----:B------:R-:W-:Y:S01]  /*a720*/  ULDC UR4, c[0x0][0x600] ;  /* 0x0001800000047ab9 */ /* 0x000fe20000000800 */
[----:B------:R-:W-:Y:S01]  /*a730*/  UMOV UR7, 0x1 ;  /* 0x0000000100077882 */ /* 0x000fe20000000000 */
[----:B------:R-:W-:-:S02]  /*a740*/  UIADD3 UR19, UR40, 0x1, URZ ;  /* 0x0000000128137890 */ /* 0x000fc4000fffe03f */
[----:B------:R-:W-:Y:S02]  /*a750*/  UIADD3 UR15, UR4, -0x1, URZ ;  /* 0xffffffff040f7890 */ /* 0x000fe4000fffe03f */
[----:B------:R-:W-:Y:S02]  /*a760*/  USHF.L.U32 UR17, UR7, UR5, URZ ;  /* 0x0000000507117299 */ /* 0x000fe4000800063f */
[----:B------:R-:W-:Y:S01]  /*a770*/  ULOP3.LUT UR16, URZ, UR6, URZ, 0x33, !UPT ;  /* 0x000000063f107292 */ /* 0x000fe2000f8e333f */
[----:B------:R-:W-:Y:S01]  /*a780*/  ULDC.64 UR20, c[0x0][0x198] ;  /* 0x0000660000147ab9 */ /* 0x000fe20000000a00 */
[C---:B0-----:R-:W-:Y:S02]  /*a790*/  IMAD.SHL.U32 R10, R7.reuse, 0x80, RZ ;  /* 0x00000080070a7824 */ /* 0x041fe400078e00ff */
[----:B------:R-:W-:-:S03]  /*a7a0*/  IMAD.SHL.U32 R7, R7, 0x2000, RZ ;  /* 0x0000200007077824 */ /* 0x000fc600078e00ff */
[----:B------:R-:W-:Y:S02]  /*a7b0*/  LOP3.LUT R10, R10, 0x80, RZ, 0xc0, !PT ;  /* 0x000000800a0a7812 */ /* 0x000fe400078ec0ff */
[----:B------:R-:W-:-:S07]  /*a7c0*/  LOP3.LUT R7, R7, 0x2000, RZ, 0xc0, !PT ;  /* 0x0000200007077812 */ /* 0x000fce00078ec0ff */
.L_x_307:
[----:B------:R-:W-:-:S03]  /*a7d0*/  UMOV UR4, 0xffffffff ;  /* 0xffffffff00047882 */ /* 0x000fc60000000000 */
[----:B------:R-:W-:Y:S05]  /*a7e0*/  BRA.DIV UR4, `(.L_x_296) ;  /* 0x0000000e04c87947 */ /* 0x000fea000b800000 */
[----:B------:R-:W-:-:S13]  /*a7f0*/  ELECT P6, URZ, PT ;  /* 0x00000000003f782f */ /* 0x000fda00038c0000 */
.L_x_319:
[----:B------:R-:W0:Y:S01]  /*a800*/  LDC R3, c[0x0][0x28c] ;  /* 0x0000a300ff037b82 */ /* 0x000e220000000800 */
[----:B------:R-:W-:Y:S01]  /*a810*/  BSSY B1, `(.L_x_297) ;  /* 0x0000039000017945 */ /* 0x000fe20003800000 */
[----:B0-----:R-:W-:-:S13]  /*a820*/  ISETP.LT.OR P6, PT, R3, 0x1, !P6 ;  /* 0x000000010300780c */ /* 0x001fda00077c1670 */
[----:B------:R-:W-:Y:S05]  /*a830*/  @P6 BRA `(.L_x_298) ;  /* 0x0000000000d86947 */ /* 0x000fea0003800000 */
[----:B------:R-:W-:Y:S02]  /*a840*/  IMAD R22, R22, 0x100, R10 ;  /* 0x0000010016167824 */ /* 0x000fe400078e020a */
[----:B------:R-:W-:Y:S02]  /*a850*/  IMAD.SHL.U32 R19, R19, 0x40, RZ ;  /* 0x0000004013137824 */ /* 0x000fe400078e00ff */
[----:B------:R-:W-:Y:S02]  /*a860*/  IMAD.MOV.U32 R14, RZ, RZ, RZ ;  /* 0x000000ffff0e7224 */ /* 0x000fe400078e00ff */
[----:B------:R-:W-:Y:S02]  /*a870*/  IMAD.U32 R15, RZ, RZ, UR19 ;  /* 0x00000013ff0f7e24 */ /* 0x000fe4000f8e00ff */
[----:B------:R-:W-:Y:S02]  /*a880*/  IMAD.MOV.U32 R3, RZ, RZ, R0 ;  /* 0x000000ffff037224 */ /* 0x000fe400078e0000 */
[----:B------:R-:W-:-:S07]  /*a890*/  IMAD.MOV.U32 R4, RZ, RZ, R8 ;  /* 0x000000ffff047224 */ /* 0x000fce00078e0008 */
.L_x_302:
[----:B------:R-:W0:Y:S01]  /*a8a0*/  S2R R12, SR_CgaCtaId ;  /* 0x00000000000c7919 */ /* 0x000e220000008800 */
[----:B------:R-:W-:Y:S01]  /*a8b0*/  MOV R5, 0x400 ;  /* 0x0000040000057802 */ /* 0x000fe20000000f00 */
[----:B------:R-:W1:Y:S03]  /*a8c0*/  @!P2 LDC R11, c[0x0][0x500] ;  /* 0x00014000ff0bab82 */ /* 0x000e660000000800 */
[----:B0-----:R-:W-:Y:S02]  /*a8d0*/  LEA R13, R12, R5, 0x18 ;  /* 0x000000050c0d7211 */ /* 0x001fe400078ec0ff */
[----:B------:R-:W-:-:S03]  /*a8e0*/  SHF.L.U32 R5, R3, 0x1f, RZ ;  /* 0x0000001f03057819 */ /* 0x000fc600000006ff */
[----:B------:R-:W-:-:S04]  /*a8f0*/  IMAD R12, R4, 0x8, R13 ;  /* 0x00000008040c7824 */ /* 0x000fc800078e020d */
[----:B------:R-:W0:Y:S02]  /*a900*/  SYNCS.PHASECHK.TRANS64.TRYWAIT P1, [R12+URZ+0x18], R5 ;  /* 0x000018050c0075a7 */ /* 0x000e24000802017f */
[----:B01----:R-:W-:Y:S05]  /*a910*/  @!P1 BRA `(.L_x_299) ;  /* 0x0000000c009c9947 */ /* 0x003fea0003800000 */
.L_x_320:
[----:B0-----:R-:W-:Y:S01]  /*a920*/  PRMT R5, R6, 0x9910, RZ ;  /* 0x0000991006057816 */ /* 0x001fe200000000ff */
[----:B------:R0:W-:Y:S03]  /*a930*/  @!P2 SYNCS.ARRIVE.TRANS64 RZ, [R12+URZ], R11 ;  /* 0x0000000b0cffa9a7 */ /* 0x0001e6000800003f */
[----:B------:R-:W-:-:S13]  /*a940*/  ISETP.NE.AND P1, PT, R5, 0x2, PT ;  /* 0x000000020500780c */ /* 0x000fda0003f25270 */
[----:B0-----:R-:W-:Y:S05]  /*a950*/  @P1 BRA `(.L_x_300) ;  /* 0x0000000000041947 */ /* 0x001fea0003800000 */
[----:B------:R-:W-:Y:S01]  /*a960*/  BPT.TRAP 0x1 ;  /* 0x000000040000795c */ /* 0x000fe20000300000 */
.L_x_300:
[----:B------:R-:W-:Y:S05]  /*a970*/  @P0 BRA `(.L_x_301) ;  /* 0x0000000000040947 */ /* 0x000fea0003800000 */
[----:B------:R-:W-:Y:S01]  /*a980*/  BPT.TRAP 0x1 ;  /* 0x000000040000795c */ /* 0x000fe20000300000 */
.L_x_301:
[----:B------:R-:W-:Y:S01]  /*a990*/  IMAD R5, R4, 0x4000, R7 ;  /* 0x0000400004057824 */ /* 0x000fe200078e0207 */
[----:B------:R-:W-:Y:S01]  /*a9a0*/  R2UR UR9, R12 ;  /* 0x000000000c0972ca */ /* 0x000fe200000e0000 */
[C-C-:B------:R-:W-:Y:S01]  /*a9b0*/  IMAD R11, R4.reuse, 0x2000, R13.reuse ;  /* 0x00002000040b7824 */ /* 0x140fe200078e020d */
[----:B------:R-:W-:Y:S01]  /*a9c0*/  UIADD3 UR4, UP0, UR20, 0xf0, URZ ;  /* 0x000000f014047890 */ /* 0x000fe2000ff1e03f */
[----:B------:R-:W-:Y:S01]  /*a9d0*/  IMAD R5, R5, 0x2, R13 ;  /* 0x0000000205057824 */ /* 0x000fe200078e020d */
[----:B------:R-:W-:Y:S01]  /*a9e0*/  R2UR UR11, R19 ;  /* 0x00000000130b72ca */ /* 0x000fe200000e0000 */
[----:B------:R-:W-:Y:S01]  /*a9f0*/  VIADD R15, R15, 0xffffffff ;  /* 0xffffffff0f0f7836 */ /* 0x000fe20000000000 */
[----:B------:R-:W-:Y:S01]  /*aa00*/  R2UR UR5, R11 ;  /* 0x000000000b0572ca */ /* 0x000fe200000e0000 */
[----:B------:R-:W-:Y:S01]  /*aa10*/  UIADD3 UR22, UP1, UR20, 0x1f0, URZ ;  /* 0x000001f014167890 */ /* 0x000fe2000ff3e03f */
[----:B------:R-:W-:Y:S01]  /*aa20*/  R2UR UR8, R5 ;  /* 0x00000000050872ca */ /* 0x000fe200000e0000 */
[----:B------:R-:W-:Y:S01]  /*aa30*/  VIADD R4, R4, 0x1 ;  /* 0x0000000104047836 */ /* 0x000fe20000000000 */
[----:B------:R-:W-:Y:S01]  /*aa40*/  R2UR UR10, R14 ;  /* 0x000000000e0a72ca */ /* 0x000fe200000e0000 */
[----:B------:R-:W-:Y:S01]  /*aa50*/  UIADD3.X UR23, URZ, UR21, URZ, UP1, !UPT ;  /* 0x000000153f177290 */ /* 0x000fe20008ffe43f */
[----:B------:R-:W-:Y:S01]  /*aa60*/  R2UR UR12, R2 ;  /* 0x00000000020c72ca */ /* 0x000fe200000e0000 */
[----:B------:R-:W-:Y:S01]  /*aa70*/  UMOV UR6, 0x0 ;  /* 0x0000000000067882 */ /* 0x000fe20000000000 */
[----:B------:R-:W-:Y:S01]  /*aa80*/  R2UR UR18, R22 ;  /* 0x00000000161272ca */ /* 0x000fe200000e0000 */
[----:B------:R-:W-:Y:S01]  /*aa90*/  UMOV UR7, 0x10000000 ;  /* 0x1000000000077882 */ /* 0x000fe20000000000 */
[----:B------:R-:W-:Y:S01]  /*aaa0*/  ISETP.GT.AND P3, PT, R15, 0x1, PT ;  /* 0x000000010f00780c */ /* 0x000fe20003f64270 */
[----:B------:R-:W-:Y:S01]  /*aab0*/  UMOV UR24, 0x30000 ;  /* 0x0003000000187882 */ /* 0x000fe20000000000 */
[----:B------:R-:W-:Y:S01]  /*aac0*/  ISETP.NE.AND P1, PT, R4, 0x3, PT ;  /* 0x000000030400780c */ /* 0x000fe20003f25270 */
[----:B------:R-:W-:Y:S01]  /*aad0*/  UIADD3 UR13, UR5, 0x100, URZ ;  /* 0x00000100050d7890 */ /* 0x000fe2000fffe03f */
[----:B------:R-:W-:Y:S01]  /*aae0*/  VIADD R14, R14, 0x40 ;  /* 0x000000400e0e7836 */ /* 0x000fe20000000000 */
[----:B------:R-:W-:Y:S01]  /*aaf0*/  UIADD3.X UR5, URZ, UR21, URZ, UP0, !UPT ;  /* 0x000000153f057290 */ /* 0x000fe200087fe43f */
[----:B------:R-:W-:Y:S01]  /*ab00*/  SEL R12, RZ, 0x1, P1 ;  /* 0x00000001ff0c7807 */ /* 0x000fe20000800000 */
[----:B------:R-:W-:Y:S01]  /*ab10*/  UIADD3 UR14, UR8, 0x6100, URZ ;  /* 0x00006100080e7890 */ /* 0x000fe2000fffe03f */
[----:B------:R-:W-:-:S02]  /*ab20*/  SEL R4, R4, RZ, P1 ;  /* 0x000000ff04047207 */ /* 0x000fc40000800000 */
[----:B------:R-:W-:Y:S01]  /*ab30*/  UMOV UR8, UR13 ;  /* 0x0000000d00087c82 */ /* 0x000fe20008000000 */
[----:B------:R-:W-:-:S03]  /*ab40*/  LOP3.LUT R3, R3, R12, RZ, 0x3c, !PT ;  /* 0x0000000c03037212 */ /* 0x000fc600078e3cff */
[----:B------:R0:W-:Y:S02]  /*ab50*/  UTMALDG.3D [UR8], [UR4], desc[UR6] ;  /* 0x00000608040075b4 */ /* 0x0001e40008011000 */
[----:B0-----:R-:W-:Y:S01]  /*ab60*/  UMOV UR8, UR14 ;  /* 0x0000000e00087c82 */ /* 0x001fe20008000000 */
[----:B------:R-:W-:Y:S02]  /*ab70*/  UMOV UR11, UR18 ;  /* 0x00000012000b7c82 */ /* 0x000fe40008000000 */
[----:B------:R0:W-:Y:S02]  /*ab80*/  UTMALDG.3D.MULTICAST [UR8], [UR22], UR24, desc[UR6] ;  /* 0x00000608160073b4 */ /* 0x0001e40008011818 */
[----:B0-----:R-:W-:Y:S05]  /*ab90*/  @P3 BRA `(.L_x_302) ;  /* 0xfffffffc00403947 */ /* 0x001fea000383ffff */
.L_x_298:
[----:B------:R-:W-:Y:S05]  /*aba0*/  BSYNC B1 ;  /* 0x0000000000017941 */ /* 0x000fea0003800000 */
.L_x_297:
[----:B------:R-:W2:Y:S01]  /*abb0*/  LDL.64 R12, [R1] ;  /* 0x00000000010c7983 */ /* 0x000ea20000100a00 */
[----:B------:R-:W-:Y:S01]  /*abc0*/  LOP3.LUT P4, RZ, R9, 0xff, RZ, 0xc0, !PT ;  /* 0x000000ff09ff7812 */ /* 0x000fe2000788c0ff */
[----:B------:R-:W-:Y:S01]  /*abd0*/  VIADD R8, R8, UR40 ;  /* 0x0000002808087c36 */ /* 0x000fe20008000000 */
[----:B------:R-:W-:Y:S01]  /*abe0*/  ULDC.64 UR4, c[0x0][0x650] ;  /* 0x0001940000047ab9 */ /* 0x000fe20000000a00 */
[----:B------:R-:W-:Y:S01]  /*abf0*/  IMAD.U32 R5, RZ, RZ, UR40 ;  /* 0x00000028ff057e24 */ /* 0x000fe2000f8e00ff */
[----:B------:R-:W-:Y:S01]  /*ac00*/  UISETP.GE.U32.AND UP0, UPT, UR40, 0x3, UPT ;  /* 0x000000032800788c */ /* 0x000fe2000bf06070 */
[----:B------:R-:W-:Y:S01]  /*ac10*/  BSSY B1, `(.L_x_303) ;  /* 0x0000070000017945 */ /* 0x000fe20003800000 */
[----:B------:R-:W-:Y:S01]  /*ac20*/  ISETP.GT.U32.AND P1, PT, R8, 0x2, PT ;  /* 0x000000020800780c */ /* 0x000fe20003f24070 */
[----:B------:R-:W-:Y:S01]  /*ac30*/  IMAD.MOV.U32 R19, RZ, RZ, -0x1 ;  /* 0xffffffffff137424 */ /* 0x000fe200078e00ff */
[----:B------:R-:W-:Y:S01]  /*ac40*/  PRMT R9, RZ, 0x7610, R9 ;  /* 0x00007610ff097816 */ /* 0x000fe20000000009 */
[----:B------:R-:W-:Y:S01]  /*ac50*/  IMAD.MOV.U32 R22, RZ, RZ, -0x1 ;  /* 0xffffffffff167424 */ /* 0x000fe200078e00ff */
[----:B------:R-:W-:-:S02]  /*ac60*/  ISETP.LT.U32.AND P1, PT, R5, 0x3, P1 ;  /* 0x000000030500780c */ /* 0x000fc40000f21070 */
[----:B------:R-:W-:Y:S01]  /*ac70*/  PLOP3.LUT P3, PT, PT, PT, UP0, 0x80, 0x0 ;  /* 0x000000000000781c */ /* 0x000fe20003f6f008 */
[----:B------:R-:W0:Y:S01]  /*ac80*/  @P4 S2R R3, SR_CgaCtaId ;  /* 0x0000000000034919 */ /* 0x000e220000008800 */
[----:B------:R-:W-:-:S04]  /*ac90*/  @P4 MOV R2, 0x400 ;  /* 0x0000040000024802 */ /* 0x000fc80000000f00 */
[----:B0-----:R-:W-:Y:S01]  /*aca0*/  @P4 LEA R4, R3, R2, 0x18 ;  /* 0x0000000203044211 */ /* 0x001fe200078ec0ff */
[----:B------:R-:W-:-:S03]  /*acb0*/  IMAD.WIDE.U32 R2, R8, -0x55555555, RZ ;  /* 0xaaaaaaab08027825 */ /* 0x000fc600078e00ff */
[----:B------:R0:W-:Y:S01]  /*acc0*/  @P4 SYNCS.ARRIVE.TRANS64.A1T0 RZ, [R4+URZ+0x68], RZ ;  /* 0x000068ff04ff49a7 */ /* 0x0001e2000810003f */
[----:B------:R-:W-:Y:S01]  /*acd0*/  IMAD.MOV.U32 R2, RZ, RZ, -0x1 ;  /* 0xffffffffff027424 */ /* 0x000fe200078e00ff */
[----:B------:R-:W-:Y:S02]  /*ace0*/  SHF.R.U32.HI R5, RZ, 0x1, R3 ;  /* 0x00000001ff057819 */ /* 0x000fe40000011603 */
[----:B------:R-:W-:-:S03]  /*acf0*/  SEL R3, RZ, 0x1, !P1 ;  /* 0x00000001ff037807 */ /* 0x000fc60004800000 */
[----:B------:R-:W-:Y:S01]  /*ad00*/  IMAD R8, R5, -0x3, R8 ;  /* 0xfffffffd05087824 */ /* 0x000fe200078e0208 */
[----:B------:R-:W-:Y:S02]  /*ad10*/  LOP3.LUT R0, R0, R3, RZ, 0x3c, !PT ;  /* 0x0000000300007212 */ /* 0x000fe400078e3cff */
[----:B------:R-:W-:Y:S02]  /*ad20*/  PRMT R3, RZ, 0x7610, R3 ;  /* 0x00007610ff037816 */ /* 0x000fe40000000003 */
[----:B------:R-:W-:Y:S02]  /*ad30*/  @P3 LOP3.LUT R0, R0, 0x1, R5, 0x78, !PT ;  /* 0x0000000100003812 */ /* 0x000fe400078e7805 */
[----:B--2---:R-:W-:-:S04]  /*ad40*/  IADD3 R18, P4, R18, R12, RZ ;  /* 0x0000000c12127210 */ /* 0x004fc80007f9e0ff */
[----:B------:R-:W-:Y:S01]  /*ad50*/  ISETP.GE.U32.AND P1, PT, R18, UR4, PT ;  /* 0x0000000412007c0c */ /* 0x000fe2000bf26070 */
[----:B------:R-:W-:-:S05]  /*ad60*/  IMAD.X R17, R17, 0x1, R23, P4 ;  /* 0x0000000111117824 */ /* 0x000fca00020e0617 */
[----:B------:R-:W-:-:S13]  /*ad70*/  ISETP.GE.U32.AND.EX P1, PT, R17, UR5, PT, P1 ;  /* 0x0000000511007c0c */ /* 0x000fda000bf26110 */
[----:B0-----:R-:W-:Y:S05]  /*ad80*/  @P1 BRA `(.L_x_304) ;  /* 0x0000000400601947 */ /* 0x001fea0003800000 */
[----:B------:R-:W0:Y:S01]  /*ad90*/  S2R R12, SR_CTAID.X ;  /* 0x00000000000c7919 */ /* 0x000e220000002500 */
[----:B------:R-:W-:Y:S01]  /*ada0*/  ULDC.64 UR4, c[0x0][0x628] ;  /* 0x00018a0000047ab9 */ /* 0x000fe20000000a00 */
[----:B------:R-:W-:Y:S01]  /*adb0*/  ULDC UR7, c[0x0][0x630] ;  /* 0x00018c0000077ab9 */ /* 0x000fe20000000800 */
[----:B------:R-:W-:Y:S01]  /*adc0*/  ISETP.NE.U32.AND P1, PT, RZ, UR4, PT ;  /* 0x00000004ff007c0c */ /* 0x000fe2000bf25070 */
[----:B------:R-:W1:Y:S01]  /*add0*/  S2R R13, SR_CTAID.Y ;  /* 0x00000000000d7919 */ /* 0x000e620000002600 */
[----:B------:R-:W-:Y:S01]  /*ade0*/  ULDC UR8, c[0x0][0x150] ;  /* 0x0000540000087ab9 */ /* 0x000fe20000000800 */
[----:B------:R-:W-:Y:S01]  /*adf0*/  IMAD.MOV.U32 R2, RZ, RZ, R18 ;  /* 0x000000ffff027224 */ /* 0x000fe200078e0012 */
[----:B------:R-:W-:Y:S01]  /*ae00*/  ISETP.NE.AND.EX P1, PT, RZ, UR5, PT, P1 ;  /* 0x00000005ff007c0c */ /* 0x000fe2000bf25310 */
[----:B------:R-:W-:Y:S01]  /*ae10*/  IMAD.MOV.U32 R3, RZ, RZ, R17 ;  /* 0x000000ffff037224 */ /* 0x000fe200078e0011 */
[----:B0-----:R-:W-:-:S11]  /*ae20*/  I2FP.F32.U32 R14, R12 ;  /* 0x0000000c000e7245 */ /* 0x001fd60000201000 */
[----:B------:R-:W-:Y:S05]  /*ae30*/  @!P1 BRA `(.L_x_305) ;  /* 0x0000000000289947 */ /* 0x000fea0003800000 */
[----:B------:R-:W-:Y:S02]  /*ae40*/  ULDC UR6, c[0x0][0x634] ;  /* 0x00018d0000067ab9 */ /* 0x000fe40000000800 */
[----:B------:R-:W-:-:S05]  /*ae50*/  IADD3 R3, P1, R18, UR6, RZ ;  /* 0x0000000612037c10 */ /* 0x000fca000ff3e0ff */
[----:B------:R-:W-:-:S04]  /*ae60*/  IMAD.X R11, RZ, RZ, R17, P1 ;  /* 0x000000ffff0b7224 */ /* 0x000fc800008e0611 */
[----:B------:R-:W-:-:S04]  /*ae70*/  IMAD.WIDE.U32 R4, R11, UR4, RZ ;  /* 0x000000040b047c25 */ /* 0x000fc8000f8e00ff */
[----:B------:R-:W-:-:S04]  /*ae80*/  IMAD.WIDE.U32 R4, P1, R3, UR5, R4 ;  /* 0x0000000503047c25 */ /* 0x000fc8000f820004 */
[----:B------:R-:W-:-:S04]  /*ae90*/  IMAD.WIDE.U32 R2, R3, UR4, RZ ;  /* 0x0000000403027c25 */ /* 0x000fc8000f8e00ff */
[----:B------:R-:W-:Y:S01]  /*aea0*/  IMAD.MOV.U32 R2, RZ, RZ, R5 ;  /* 0x000000ffff027224 */ /* 0x000fe200078e0005 */
[----:B------:R-:W-:Y:S01]  /*aeb0*/  IADD3 RZ, P3, R3, R4, RZ ;  /* 0x0000000403ff7210 */ /* 0x000fe20007f7e0ff */
[----:B------:R-:W-:-:S04]  /*aec0*/  IMAD.X R3, RZ, RZ, RZ, P1 ;  /* 0x000000ffff037224 */ /* 0x000fc800008e06ff */
[----:B------:R-:W-:-:S08]  /*aed0*/  IMAD.WIDE.U32.X R2, R11, UR5, R2, P3 ;  /* 0x000000050b027c25 */ /* 0x000fd000098e0402 */
.L_x_305:
[----:B------:R-:W0:Y:S01]  /*aee0*/  LDC R21, c[0x0][0x65c] ;  /* 0x00019700ff157b82 */ /* 0x000e220000000800 */
[--C-:B------:R-:W-:Y:S01]  /*aef0*/  SHF.R.U64 R11, R2, UR7, R3.reuse ;  /* 0x00000007020b7c19 */ /* 0x100fe20008001203 */
[----:B------:R-:W-:Y:S01]  /*af00*/  FMUL R14, R14, UR8 ;  /* 0x000000080e0e7c20 */ /* 0x000fe20008400000 */
[----:B------:R-:W-:Y:S01]  /*af10*/  SHF.R.U32.HI R2, RZ, UR7, R3 ;  /* 0x00000007ff027c19 */ /* 0x000fe20008011603 */
[----:B------:R-:W-:Y:S01]  /*af20*/  ULDC UR6, c[0x0][0x154] ;  /* 0x0000550000067ab9 */ /* 0x000fe20000000800 */
[----:B------:R-:W-:Y:S01]  /*af30*/  IADD3 R15, P1, RZ, -R11, RZ ;  /* 0x8000000bff0f7210 */ /* 0x000fe20007f3e0ff */
[----:B------:R-:W-:Y:S01]  /*af40*/  ULDC.64 UR4, c[0x0][0x620] ;  /* 0x0001880000047ab9 */ /* 0x000fe20000000a00 */
[----:B-1----:R-:W-:Y:S01]  /*af50*/  I2FP.F32.U32 R3, R13 ;  /* 0x0000000d00037245 */ /* 0x002fe20000201000 */
[----:B------:R-:W1:Y:S01]  /*af60*/  LDC R19, c[0x0][0x144] ;  /* 0x00005100ff137b82 */ /* 0x000e620000000800 */
[----:B------:R-:W2:Y:S01]  /*af70*/  F2I.U32.TRUNC.NTZ R14, R14 ;  /* 0x0000000e000e7305 */ /* 0x000ea2000020f000 */
[----:B------:R-:W-:-:S02]  /*af80*/  IMAD.X R2, RZ, RZ, ~R2, P1 ;  /* 0x000000ffff027224 */ /* 0x000fc400008e0e02 */
[----:B------:R-:W-:Y:S01]  /*af90*/  FMUL R4, R3, UR6 ;  /* 0x0000000603047c20 */ /* 0x000fe20008400000 */
[----:B------:R-:W-:Y:S01]  /*afa0*/  IMAD.MOV.U32 R3, RZ, RZ, R17 ;  /* 0x000000ffff037224 */ /* 0x000fe200078e0011 */
[----:B------:R-:W-:Y:S01]  /*afb0*/  ULDC.64 UR6, c[0x0][0x640] ;  /* 0x0001900000067ab9 */ /* 0x000fe20000000a00 */
[----:B------:R-:W-:Y:S01]  /*afc0*/  IMAD R2, R2, UR4, RZ ;  /* 0x0000000402027c24 */ /* 0x000fe2000f8e02ff */
[----:B------:R-:W3:Y:S01]  /*afd0*/  LDC R20, c[0x0][0x148] ;  /* 0x00005200ff147b82 */ /* 0x000ee20000000800 */
[----:B------:R-:W-:Y:S01]  /*afe0*/  ISETP.NE.U32.AND P1, PT, RZ, UR6, PT ;  /* 0x00000006ff007c0c */ /* 0x000fe2000bf25070 */
[----:B------:R-:W4:Y:S01]  /*aff0*/  F2I.U32.TRUNC.NTZ R4, R4 ;  /* 0x0000000400047305 */ /* 0x000f22000020f000 */
[----:B------:R-:W-:Y:S02]  /*b000*/  IMAD R5, R15, UR5, R2 ;  /* 0x000000050f057c24 */ /* 0x000fe4000f8e0202 */
[----:B------:R-:W-:Y:S01]  /*b010*/  IMAD.MOV.U32 R2, RZ, RZ, R18 ;  /* 0x000000ffff027224 */ /* 0x000fe200078e0012 */
[----:B------:R-:W-:-:S02]  /*b020*/  ISETP.NE.AND.EX P1, PT, RZ, UR7, PT, P1 ;  /* 0x00000007ff007c0c */ /* 0x000fc4000bf25310 */
[----:B0-----:R-:W-:Y:S01]  /*b030*/  ISETP.NE.AND P4, PT, R21, 0x1, PT ;  /* 0x000000011500780c */ /* 0x001fe20003f85270 */
[----:B------:R-:W-:Y:S01]  /*b040*/  IMAD.WIDE.U32 R2, R15, UR4, R2 ;  /* 0x000000040f027c25 */ /* 0x000fe2000f8e0002 */
[----:B------:R-:W-:-:S03]  /*b050*/  ULDC UR4, c[0x0][0x618] ;  /* 0x0001860000047ab9 */ /* 0x000fc60000000800 */
[----:B--2---:R-:W-:Y:S02]  /*b060*/  IMAD.MOV R14, RZ, RZ, -R14 ;  /* 0x000000ffff0e7224 */ /* 0x004fe400078e0a0e */
[----:B------:R-:W-:Y:S02]  /*b070*/  IMAD.IADD R3, R3, 0x1, R5 ;  /* 0x0000000103037824 */ /* 0x000fe400078e0205 */
[----:B-1----:R-:W-:-:S03]  /*b080*/  IMAD R12, R19, R14, R12 ;  /* 0x0000000e130c7224 */ /* 0x002fc600078e020c */
[--C-:B------:R-:W-:Y:S01]  /*b090*/  SHF.R.U64 R14, R2, UR4, R3.reuse ;  /* 0x00000004020e7c19 */ /* 0x100fe20008001203 */
[----:B----4-:R-:W-:Y:S01]  /*b0a0*/  IMAD.MOV R2, RZ, RZ, -R4 ;  /* 0x000000ffff027224 */ /* 0x010fe200078e0a04 */
[----:B------:R-:W-:Y:S01]  /*b0b0*/  SHF.R.U32.HI R3, RZ, UR4, R3 ;  /* 0x00000004ff037c19 */ /* 0x000fe20008011603 */
[----:B------:R-:W-:Y:S02]  /*b0c0*/  ULDC UR4, c[0x0][0x608] ;  /* 0x0001820000047ab9 */ /* 0x000fe40000000800 */
[----:B---3--:R-:W-:Y:S01]  /*b0d0*/  @P4 IMAD R12, R20, R2, R13 ;  /* 0x00000002140c4224 */ /* 0x008fe200078e020d */
[--C-:B------:R-:W-:Y:S02]  /*b0e0*/  SHF.R.U64 R19, R14, UR4, R3.reuse ;  /* 0x000000040e137c19 */ /* 0x100fe40008001203 */
[----:B------:R-:W-:Y:S01]  /*b0f0*/  SHF.R.U32.HI R2, RZ, UR4, R3 ;  /* 0x00000004ff027c19 */ /* 0x000fe20008011603 */
[----:B------:R-:W-:-:S03]  /*b100*/  ULDC UR4, c[0x0][0x658] ;  /* 0x0001960000047ab9 */ /* 0x000fc60000000800 */
[--C-:B------:R-:W-:Y:S02]  /*b110*/  SHF.R.U64 R13, R19, UR4, R2.reuse ;  /* 0x00000004130d7c19 */ /* 0x100fe40008001202 */
[----:B------:R-:W-:-:S03]  /*b120*/  SHF.R.U32.HI R2, RZ, UR4, R2 ;  /* 0x00000004ff027c19 */ /* 0x000fc60008011602 */
[----:B------:R-:W-:Y:S02]  /*b130*/  IMAD.MOV.U32 R4, RZ, RZ, R13 ;  /* 0x000000ffff047224 */ /* 0x000fe400078e000d */
[----:B------:R-:W-:Y:S01]  /*b140*/  IMAD.MOV.U32 R3, RZ, RZ, R2 ;  /* 0x000000ffff037224 */ /* 0x000fe200078e0002 */
[----:B------:R-:W-:Y:S06]  /*b150*/  @!P1 BRA `(.L_x_306) ;  /* 0x00000000002c9947 */ /* 0x000fec0003800000 */
        /* <DEDUP_REMOVED lines=9> */
[----:B------:R-:W-:-:S04]  /*b1f0*/  IMAD.WIDE.U32.X R2, R15, UR7, R2, P3 ;  /* 0x000000070f027c25 */ /* 0x000fc800098e0402 */
[----:B------:R-:W-:-:S07]  /*b200*/  IMAD.MOV.U32 R4, RZ, RZ, R2 ;  /* 0x000000ffff047224 */ /* 0x000fce00078e0002 */
.L_x_306:
[----:B------:R-:W-:Y:S01]  /*b210*/  ULDC UR4, c[0x0][0x648] ;  /* 0x0001920000047ab9 */ /* 0x000fe20000000800 */
[----:B------:R-:W-:Y:S01]  /*b220*/  LOP3.LUT R2, R19, UR16, RZ, 0xc0, !PT ;  /* 0x0000001013027c12 */ /* 0x000fe2000f8ec0ff */
[----:B------:R-:W-:Y:S01]  /*b230*/  ULDC UR5, c[0x0][0x610] ;  /* 0x0001840000057ab9 */ /* 0x000fe20000000800 */
[----:B------:R-:W-:Y:S01]  /*b240*/  SHF.R.U64 R3, R4, UR4, R3 ;  /* 0x0000000404037c19 */ /* 0x000fe20008001203 */
[----:B------:R-:W-:Y:S01]  /*b250*/  ULDC UR4, c[0x0][0x638] ;  /* 0x00018e0000047ab9 */ /* 0x000fe20000000800 */
[----:B------:R-:W-:-:S03]  /*b260*/  LOP3.LUT R14, R14, UR15, RZ, 0xc0, !PT ;  /* 0x0000000f0e0e7c12 */ /* 0x000fc6000f8ec0ff */
[----:B------:R-:W-:Y:S02]  /*b270*/  IMAD.MOV R4, RZ, RZ, -R3 ;  /* 0x000000ffff047224 */ /* 0x000fe400078e0a03 */
[----:B------:R-:W-:Y:S02]  /*b280*/  IMAD R3, R3, UR17, R2 ;  /* 0x0000001103037c24 */ /* 0x000fe4000f8e0202 */
[----:B------:R-:W-:Y:S01]  /*b290*/  IMAD R13, R4, UR4, R13 ;  /* 0x00000004040d7c24 */ /* 0x000fe2000f8e020d */
[----:B------:R-:W-:Y:S01]  /*b2a0*/  ULDC UR4, c[0x0][0x600] ;  /* 0x0001800000047ab9 */ /* 0x000fe20000000800 */
[----:B------:R-:W-:Y:S02]  /*b2b0*/  IMAD R12, R3, UR5, R12 ;  /* 0x00000005030c7c24 */ /* 0x000fe4000f8e020c */
[----:B------:R-:W-:Y:S02]  /*b2c0*/  IMAD R13, R13, UR4, R14 ;  /* 0x000000040d0d7c24 */ /* 0x000fe4000f8e020e */
[----:B------:R-:W-:-:S02]  /*b2d0*/  IMAD.MOV.U32 R3, RZ, RZ, 0x1 ;  /* 0x00000001ff037424 */ /* 0x000fc400078e00ff */
[----:B------:R-:W-:Y:S01]  /*b2e0*/  IMAD.MOV.U32 R2, RZ, RZ, R11 ;  /* 0x000000ffff027224 */ /* 0x000fe200078e000b */
[----:B------:R-:W-:Y:S02]  /*b2f0*/  SEL R22, R13, R12, !P4 ;  /* 0x0000000c0d167207 */ /* 0x000fe40006000000 */
[----:B------:R-:W-:-:S07]  /*b300*/  SEL R19, R12, R13, !P4 ;  /* 0x0000000d0c137207 */ /* 0x000fce0006000000 */
.L_x_304:
[----:B------:R-:W-:Y:S05]  /*b310*/  BSYNC B1 ;  /* 0x0000000000017941 */ /* 0x000fea0003800000 */
.L_x_303:
[----:B------:R-:W-:-:S13]  /*b320*/  LOP3.LUT P1, RZ, R3, 0xff, RZ, 0xc0, !PT ;  /* 0x000000ff03ff7812 */ /* 0x000fda000782c0ff */
[----:B------:R-:W-:Y:S05]  /*b330*/  @P1 BRA `(.L_x_307) ;  /* 0xfffffff400241947 */ /* 0x000fea000383ffff */
[----:B------:R-:W-:Y:S05]  /*b340*/  BSYNC B0 ;  /* 0x0000000000007941 */ /* 0x000fea0003800000 */
.L_x_295:
[----:B------:R-:W-:-:S03]  /*b350*/  UMOV UR4, 0xffffffff ;  /* 0xffffffff00047882 */ /* 0x000fc60000000000 */
[----:B------:R-:W-:Y:S05]  /*b360*/  BRA.DIV UR4, `(.L_x_308) ;  /* 0x00000006041c7947 */ /* 0x000fea000b800000 */
[----:B------:R-:W-:-:S13]  /*b370*/  ELECT P6, URZ, PT ;  /* 0x00000000003f782f */ /* 0x000fda00038c0000 */
.L_x_323:
[----:B------:R-:W-:Y:S04]  /*b380*/  BSSY B0, `(.L_x_309) ;  /* 0x0000022000007945 */ /* 0x000fe80003800000 */
[----:B------:R-:W-:Y:S05]  /*b390*/  @!P6 BRA `(.L_x_310) ;  /* 0x000000000080e947 */ /* 0x000fea0003800000 */
[----:B------:R-:W-:-:S04]  /*b3a0*/  LOP3.LUT R16, R16, 0x2, RZ, 0xfc, !PT ;  /* 0x0000000210107812 */ /* 0x000fc800078efcff */
[----:B------:R-:W-:-:S13]  /*b3b0*/  ISETP.NE.AND P0, PT, R16, 0x3, PT ;  /* 0x000000031000780c */ /* 0x000fda0003f05270 */
[----:B------:R-:W-:Y:S05]  /*b3c0*/  @!P0 BRA `(.L_x_311) ;  /* 0x0000000000048947 */ /* 0x000fea0003800000 */
[----:B------:R-:W-:Y:S01]  /*b3d0*/  BPT.TRAP 0x1 ;  /* 0x000000040000795c */ /* 0x000fe20000300000 */
.L_x_311:
[----:B------:R-:W0:Y:S01]  /*b3e0*/  S2R R3, SR_CgaCtaId ;  /* 0x0000000000037919 */ /* 0x000e220000008800 */
[----:B------:R-:W-:-:S04]  /*b3f0*/  MOV R2, 0x400 ;  /* 0x0000040000027802 */ /* 0x000fc80000000f00 */
[----:B0-----:R-:W-:Y:S02]  /*b400*/  LEA R3, R3, R2, 0x18 ;  /* 0x0000000203037211 */ /* 0x001fe400078ec0ff */
[----:B------:R-:W-:-:S03]  /*b410*/  SHF.L.U32 R2, R0, 0x1f, RZ ;  /* 0x0000001f00027819 */ /* 0x000fc600000006ff */
[----:B------:R-:W-:-:S04]  /*b420*/  VIADD R3, R3, 0x18 ;  /* 0x0000001803037836 */ /* 0x000fc80000000000 */
[C---:B------:R-:W-:Y:S02]  /*b430*/  IMAD R7, R8.reuse, 0x8, R3 ;  /* 0x0000000808077824 */ /* 0x040fe400078e0203 */
[----:B------:R-:W-:Y:S02]  /*b440*/  VIADD R8, R8, 0x1 ;  /* 0x0000000108087836 */ /* 0x000fe40000000000 */
[----:B------:R-:W0:Y:S03]  /*b450*/  SYNCS.PHASECHK.TRANS64.TRYWAIT P0, [R7+URZ], R2 ;  /* 0x00000002070075a7 */ /* 0x000e26000800017f */
[----:B------:R-:W-:-:S04]  /*b460*/  ISETP.NE.AND P1, PT, R8, 0x3, PT ;  /* 0x000000030800780c */ /* 0x000fc80003f25270 */
[----:B------:R-:W-:Y:S02]  /*b470*/  SEL R5, RZ, 0x1, P1 ;  /* 0x00000001ff057807 */ /* 0x000fe40000800000 */
[----:B------:R-:W-:Y:S02]  /*b480*/  SEL R8, R8, RZ, P1 ;  /* 0x000000ff08087207 */ /* 0x000fe40000800000 */
[----:B------:R-:W-:-:S03]  /*b490*/  LOP3.LUT R5, R0, R5, RZ, 0x3c, !PT ;  /* 0x0000000500057212 */ /* 0x000fc600078e3cff */
[----:B------:R-:W-:Y:S01]  /*b4a0*/  IMAD R9, R8, 0x8, R3 ;  /* 0x0000000808097824 */ /* 0x000fe200078e0203 */
[----:B------:R-:W-:Y:S01]  /*b4b0*/  SHF.L.U32 R4, R5, 0x1f, RZ ;  /* 0x0000001f05047819 */ /* 0x000fe200000006ff */
[----:B0-----:R-:W-:Y:S06]  /*b4c0*/  @!P0 BRA `(.L_x_312) ;  /* 0x0000000000e48947 */ /* 0x001fec0003800000 */
.L_x_324:
[----:B------:R-:W1:Y:S01]  /*b4d0*/  SYNCS.PHASECHK.TRANS64.TRYWAIT P0, [R9+URZ], R4 ;  /* 0x00000004090075a7 */ /* 0x000e62000800017f */
[----:B------:R-:W-:-:S05]  /*b4e0*/  VIADD R0, R8, 0x1 ;  /* 0x0000000108007836 */ /* 0x000fca0000000000 */
[----:B------:R-:W-:-:S04]  /*b4f0*/  ISETP.NE.AND P1, PT, R0, 0x3, PT ;  /* 0x000000030000780c */ /* 0x000fc80003f25270 */
[----:B0-----:R-:W-:Y:S02]  /*b500*/  SEL R2, RZ, 0x1, P1 ;  /* 0x00000001ff027807 */ /* 0x001fe40000800000 */
[----:B------:R-:W-:Y:S02]  /*b510*/  SEL R0, R0, RZ, P1 ;  /* 0x000000ff00007207 */ /* 0x000fe40000800000 */
[----:B------:R-:W-:Y:S01]  /*b520*/  LOP3.LUT R2, R5, R2, RZ, 0x3c, !PT ;  /* 0x0000000205027212 */ /* 0x000fe200078e3cff */
[----:B-1----:R-:W-:Y:S06]  /*b530*/  @!P0 BRA `(.L_x_313) ;  /* 0x0000000000dc8947 */ /* 0x002fec0003800000 */
.L_x_325:
[----:B------:R-:W-:Y:S01]  /*b540*/  IMAD R3, R0, 0x8, R3 ;  /* 0x0000000800037824 */ /* 0x000fe200078e0203 */
[----:B------:R-:W-:-:S07]  /*b550*/  SHF.L.U32 R0, R2, 0x1f, RZ ;  /* 0x0000001f02007819 */ /* 0x000fce00000006ff */
.L_x_314:
[----:B-1----:R1:W2:Y:S02]  /*b560*/  SYNCS.PHASECHK.TRANS64.TRYWAIT P0, [R3+URZ], R0 ;  /* 0x00000000030075a7 */ /* 0x0022a4000800017f */
[----:B--2---:R-:W-:Y:S05]  /*b570*/  @!P0 NANOSLEEP.SYNCS 0x989680 ;  /* 0x009896800000895d */ /* 0x004fea0003900000 */
[----:B------:R-:W2:Y:S02]  /*b580*/  @!P0 SYNCS.PHASECHK.TRANS64 P0, [R3+URZ], R0 ;  /* 0x00000000030085a7 */ /* 0x000ea4000800007f */
[----:B--2---:R-:W-:Y:S05]  /*b590*/  @!P0 BRA `(.L_x_314) ;  /* 0xfffffffc00f08947 */ /* 0x004fea000383ffff */
.L_x_310:
[----:B------:R-:W-:Y:S05]  /*b5a0*/  BSYNC B0 ;  /* 0x0000000000007941 */ /* 0x000fea0003800000 */
.L_x_309:
[----:B------:R-:W-:Y:S05]  /*b5b0*/  EXIT ;  /* 0x000000000000794d */ /* 0x000fea0003800000 */
.L_x_19:
[----:B-1----:R1:W2:Y:S02]  /*b5c0*/  SYNCS.PHASECHK.TRANS64.TRYWAIT P0, [R161+URZ], R0 ;  /* 0x00000000a10075a7 */ /* 0x0022a4000800017f */
[----:B--2---:R-:W-:Y:S05]  /*b5d0*/  @!P0 NANOSLEEP.SYNCS 0x989680 ;  /* 0x009896800000895d */ /* 0x004fea0003900000 */
[----:B------:R-:W2:Y:S02]  /*b5e0*/  @!P0 SYNCS.PHASECHK.TRANS64 P0, [R161+URZ], R0 ;  /* 0x00000000a10085a7 */ /* 0x000ea4000800007f */
[----:B--2---:R-:W-:Y:S05]  /*b5f0*/  @!P0 BRA `(.L_x_19) ;  /* 0xfffffffc00f08947 */ /* 0x004fea000383ffff */
[----:B------:R-:W-:Y:S05]  /*b600*/  BRA `(.L_x_315) ;  /* 0xffffff60002c7947 */ /* 0x000fea000383ffff */
.L_x_24:
[----:B--2---:R2:W3:Y:S02]  /*b610*/  SYNCS.PHASECHK.TRANS64.TRYWAIT P1, [R3+URZ], R0 ;  /* 0x00000000030075a7 */ /* 0x0044e4000802017f */
[----:B---3--:R-:W-:Y:S05]  /*b620*/  @!P1 NANOSLEEP.SYNCS 0x989680 ;  /* 0x009896800000995d */ /* 0x008fea0003900000 */
[----:B------:R-:W3:Y:S02]  /*b630*/  @!P1 SYNCS.PHASECHK.TRANS64 P1, [R3+URZ], R0 ;  /* 0x00000000030095a7 */ /* 0x000ee4000802007f */
[----:B---3--:R-:W-:Y:S05]  /*b640*/  @!P1 BRA `(.L_x_24) ;  /* 0xfffffffc00f09947 */ /* 0x008fea000383ffff */
[----:B------:R-:W-:Y:S05]  /*b650*/  BRA `(.L_x_23) ;  /* 0xffffff6000987947 */ /* 0x000fea000383ffff */
.L_x_29:
[----:B--2---:R-:W-:-:S04]  /*b660*/  IMAD.U32 R5, RZ, RZ, UR4 ;  /* 0x00000004ff057e24 */ /* 0x004fc8000f8e00ff */
[----:B------:R2:W3:Y:S03]  /*b670*/  SYNCS.PHASECHK.TRANS64.TRYWAIT P1, [R5+URZ], R4 ;  /* 0x00000004050075a7 */ /* 0x0004e6000802017f */
[----:B---3--:R-:W-:Y:S05]  /*b680*/  @!P1 NANOSLEEP.SYNCS 0x989680 ;  /* 0x009896800000995d */ /* 0x008fea0003900000 */
[----:B------:R-:W3:Y:S02]  /*b690*/  @!P1 SYNCS.PHASECHK.TRANS64 P1, [R5+URZ], R4 ;  /* 0x00000004050095a7 */ /* 0x000ee4000802007f */
[----:B---3--:R-:W-:Y:S05]  /*b6a0*/  @!P1 BRA `(.L_x_29) ;  /* 0xfffffffc00ec9947 */ /* 0x008fea000383ffff */
[----:B------:R-:W-:Y:S05]  /*b6b0*/  BRA `(.L_x_28) ;  /* 0xffffff6400747947 */ /* 0x000fea000383ffff */
.L_x_35:
[----:B-1----:R1:W2:Y:S02]  /*b6c0*/  SYNCS.PHASECHK.TRANS64.TRYWAIT P0, [R161+URZ+0x10], R0 ;  /* 0x00001000a10075a7 */ /* 0x0022a4000800017f */
[----:B--2---:R-:W-:Y:S05]  /*b6d0*/  @!P0 NANOSLEEP.SYNCS 0x989680 ;  /* 0x009896800000895d */ /* 0x004fea0003900000 */
[----:B------:R-:W2:Y:S02]  /*b6e0*/  @!P0 SYNCS.PHASECHK.TRANS64 P0, [R161+URZ+0x10], R0 ;  /* 0x00001000a10085a7 */ /* 0x000ea4000800007f */
[----:B--2---:R-:W-:Y:S05]  /*b6f0*/  @!P0 BRA `(.L_x_35) ;  /* 0xfffffffc00f08947 */ /* 0x004fea000383ffff */
[----:B------:R-:W-:Y:S05]  /*b700*/  BRA `(.L_x_316) ;  /* 0xffffff6800cc7947 */ /* 0x000fea000383ffff */
.L_x_296:
[----:B------:R-:W-:Y:S01]  /*b710*/  BSSY B1, `(.L_x_317) ;  /* 0x0000006000017945 */ /* 0x000fe20003800000 */
[----:B------:R-:W-:-:S07]  /*b720*/  IMAD.MOV.U32 R15, RZ, RZ, -0x1 ;  /* 0xffffffffff0f7424 */ /* 0x000fce00078e00ff */
[----:B-----5:R-:W-:Y:S05]  /*b730*/  WARPSYNC.COLLECTIVE R15, `(.L_x_318) ;  /* 0x000000000f0c7348 */ /* 0x020fea0003c00000 */
[----:B------:R-:W-:Y:S02]  /*b740*/  ELECT P6, UR62, PT ;  /* 0x00000000003e782f */ /* 0x000fe400038c0000 */
[----:B------:R-:W-:Y:S01]  /*b750*/  MOV R14, UR62 ;  /* 0x0000003e000e7c02 */ /* 0x000fe20008000f00 */
[----:B-----5:R-:W-:Y:S10]  /*b760*/  ENDCOLLECTIVE ;  /* 0x000000000000791b */ /* 0x020ff40003800000 */
.L_x_318:
[----:B------:R-:W-:Y:S05]  /*b770*/  BSYNC B1 ;  /* 0x0000000000017941 */ /* 0x000fea0003800000 */
.L_x_317:
[----:B------:R-:W-:Y:S05]  /*b780*/  BRA `(.L_x_319) ;  /* 0xfffffff0001c7947 */ /* 0x000fea000383ffff */
.L_x_299:
[----:B0-----:R0:W1:Y:S02]  /*b790*/  SYNCS.PHASECHK.TRANS64.TRYWAIT P1, [R12+URZ+0x18], R5 ;  /* 0x000018050c0075a7 */ /* 0x001064000802017f */
[----:B-1----:R-:W-:Y:S05]  /*b7a0*/  @!P1 NANOSLEEP.SYNCS 0x989680 ;  /* 0x009896800000995d */ /* 0x002fea0003900000 */
[----:B------:R-:W1:Y:S02]  /*b7b0*/  @!P1 SYNCS.PHASECHK.TRANS64 P1, [R12+URZ+0x18], R5 ;  /* 0x000018050c0095a7 */ /* 0x000e64000802007f */
[----:B-1----:R-:W-:Y:S05]  /*b7c0*/  @!P1 BRA `(.L_x_299) ;  /* 0xfffffffc00f09947 */ /* 0x002fea000383ffff */
[----:B------:R-:W-:Y:S05]  /*b7d0*/  BRA `(.L_x_320) ;  /* 0xfffffff000507947 */ /* 0x000fea000383ffff */
.L_x_308:
[----:B------:R-:W-:Y:S01]  /*b7e0*/  BSSY B0, `(.L_x_321) ;  /* 0x0000006000007945 */ /* 0x000fe20003800000 */
[----:B------:R-:W-:-:S07]  /*b7f0*/  IMAD.MOV.U32 R15, RZ, RZ, -0x1 ;  /* 0xffffffffff0f7424 */ /* 0x000fce00078e00ff */
[----:B-----5:R-:W-:Y:S05]  /*b800*/  WARPSYNC.COLLECTIVE R15, `(.L_x_322) ;  /* 0x000000000f0c7348 */ /* 0x020fea0003c00000 */
[----:B------:R-:W-:Y:S02]  /*b810*/  ELECT P6, UR62, PT ;  /* 0x00000000003e782f */ /* 0x000fe400038c0000 */
[----:B------:R-:W-:Y:S01]  /*b820*/  MOV R14, UR62 ;  /* 0x0000003e000e7c02 */ /* 0x000fe20008000f00 */
[----:B-----5:R-:W-:Y:S10]  /*b830*/  ENDCOLLECTIVE ;  /* 0x000000000000791b */ /* 0x020ff40003800000 */
.L_x_322:
[----:B------:R-:W-:Y:S05]  /*b840*/  BSYNC B0 ;  /* 0x0000000000007941 */ /* 0x000fea0003800000 */
.L_x_321:
[----:B------:R-:W-:Y:S05]  /*b850*/  BRA `(.L_x_323) ;  /* 0xfffffff800c87947 */ /* 0x000fea000383ffff */
.L_x_312:
[----:B0-----:R0:W1:Y:S02]  /*b860*/  SYNCS.PHASECHK.TRANS64.TRYWAIT P0, [R7+URZ], R2 ;  /* 0x00000002070075a7 */ /* 0x001064000800017f */
[----:B-1----:R-:W-:Y:S05]  /*b870*/  @!P0 NANOSLEEP.SYNCS 0x989680 ;  /* 0x009896800000895d */ /* 0x002fea0003900000 */
[----:B------:R-:W1:Y:S02]  /*b880*/  @!P0 SYNCS.PHASECHK.TRANS64 P0, [R7+URZ], R2 ;  /* 0x00000002070085a7 */ /* 0x000e64000800007f */
[----:B-1----:R-:W-:Y:S05]  /*b890*/  @!P0 BRA `(.L_x_312) ;  /* 0xfffffffc00f08947 */ /* 0x002fea000383ffff */
[----:B------:R-:W-:Y:S05]  /*b8a0*/  BRA `(.L_x_324) ;  /* 0xfffffffc00087947 */ /* 0x000fea000383ffff */
.L_x_313:
[----:B0-----:R0:W1:Y:S02]  /*b8b0*/  SYNCS.PHASECHK.TRANS64.TRYWAIT P0, [R9+URZ], R4 ;  /* 0x00000004090075a7 */ /* 0x001064000800017f */
[----:B-1----:R-:W-:Y:S05]  /*b8c0*/  @!P0 NANOSLEEP.SYNCS 0x989680 ;  /* 0x009896800000895d */ /* 0x002fea0003900000 */
[----:B------:R-:W1:Y:S02]  /*b8d0*/  @!P0 SYNCS.PHASECHK.TRANS64 P0, [R9+URZ], R4 ;  /* 0x00000004090085a7 */ /* 0x000e64000800007f */
[----:B-1----:R-:W-:Y:S05]  /*b8e0*/  @!P0 BRA `(.L_x_313) ;  /* 0xfffffffc00f08947 */ /* 0x002fea000383ffff */
[----:B------:R-:W-:Y:S05]  /*b8f0*/  BRA `(.L_x_325) ;  /* 0xfffffffc00107947 */ /* 0x000fea000383ffff */
.L_x_326:
[----:B------:R-:W-:-:S00]  /*b900*/  BRA `(.L_x_326) ;  /* 0xfffffffc00fc7947 */ /* 0x000fc0000383ffff */
[----:B------:R-:W-:-:S00]  /*b910*/  NOP ;  /* 0x0000000000007918 */ /* 0x000fc00000000000 */
        /* <DEDUP_REMOVED lines=14> */
.L_x_327:


//--------------------- .nv.global.init           --------------------------
	.section	.nv.global.init,"aw",@progbits
.nv.global.init:
	.type		$str$22,@object
	.size		$str$22,($str$23 - $str$22)
$str$22:
        /*0000*/ 	.byte	0x6b, 0x5f, 0x74, 0x69, 0x6c, 0x65, 0x5f, 0x63, 0x6f, 0x75, 0x6e, 0x74, 0x20, 0x3e, 0x3d, 0x20
        /*0010*/ 	.byte	0x31, 0x00
	.type		$str$23,@object
	.size		$str$23,(__unnamed_1 - $str$23)
$str$23:
        /*0012*/ 	.byte	0x2f, 0x74, 0x6d, 0x70, 0x2f, 0x63, 0x75, 0x74, 0x6c, 0x61, 0x73, 0x73, 0x5f, 0x73, 0x77, 0x65
        /*0022*/ 	.byte	0x65, 0x70, 0x5f, 0x73, 0x72, 0x63, 0x2f, 0x69, 0x6e, 0x63, 0x6c, 0x75, 0x64, 0x65, 0x2f, 0x63
        /*0032*/ 	.byte	0x75, 0x74, 0x6c, 0x61, 0x73, 0x73, 0x2f, 0x67, 0x65, 0x6d, 0x6d, 0x2f, 0x63, 0x6f, 0x6c, 0x6c
        /*0042*/ 	.byte	0x65, 0x63, 0x74, 0x69, 0x76, 0x65, 0x2f, 0x73, 0x6d, 0x39, 0x30, 0x5f, 0x6d, 0x6d, 0x61, 0x5f
        /*0052*/ 	.byte	0x74, 0x6d, 0x61, 0x5f, 0x67, 0x6d, 0x6d, 0x61, 0x5f, 0x73, 0x73, 0x5f, 0x77, 0x61, 0x72, 0x70
        /*0062*/ 	.byte	0x73, 0x70, 0x65, 0x63, 0x69, 0x61, 0x6c, 0x69, 0x7a, 0x65, 0x64, 0x2e, 0x68, 0x70, 0x70, 0x00
	.type		__unnamed_1,@object
	.size		__unnamed_1,(.L_0 - __unnamed_1)
__unnamed_1:
        /*0072*/ 	.byte	0x76, 0x6f, 0x69, 0x64, 0x20, 0x63, 0x75, 0x74, 0x6c, 0x61, 0x73, 0x73, 0x3a, 0x3a, 0x67, 0x65
        /* <DEDUP_REMOVED lines=180> */
        /*0bc2*/ 	.byte	0x3a, 0x3a, 0x69, 0x64, 0x65, 0x6e, 0x74, 0x69, 0x74, 0x79, 0x5d, 0x00
.L_0:


//--------------------- .nv.shared._ZN7cutlass13device_kernelINS_4gemm6kernel13GemmUniversalIN4cute5tupleIJiiiiEEENS1_10collective13CollectiveMmaINS1_34MainloopSm90TmaGmmaWarpSpecializedILi3ENS5_IJNS4_1CILi2EEENSA_ILi1EEESC_EEENS1_32KernelTmaWarpSpecializedPingpongEEENS5_IJNSA_ILi64EEENSA_ILi256EEESG_EEENS_10bfloat16_tENS5_IJlSC_lEEESJ_SK_NS4_8TiledMMAINS4_8MMA_AtomIJNS4_4SM904GMMA28MMA_64x256x16_F32BF16BF16_SSILNSO_5MajorE0ELSQ_0ELNSO_7ScaleInE1ELSR_1EEEEEENS4_6LayoutINS5_IJSC_SC_SC_EEENS5_IJNSA_ILi0EEESW_SW_EEEEENS5_IJNS4_10UnderscoreESZ_SZ_EEEEENS4_13SM90_TMA_LOADENS4_14ComposedLayoutINS4_7SwizzleILi3ELi4ELi3EEENS4_18smem_ptr_flag_bitsILi16EEENSU_INS5_IJNSA_ILi8EEESG_EEENS5_IJSG_SC_EEEEEEEvNS4_8identityENS4_23SM90_TMA_LOAD_MULTICASTES1C_vS1D_EENS_8epilogue10collective6detail29Sm90TmaWarpSpecializedAdapterINS1H_15DefaultEpilogueISJ_SK_SK_NS1G_6thread17LinearCombinationISJ_Li1EffLNS1L_9ScaleType4KindE0ELNS_15FloatRoundStyleE2ESJ_EENS1_15EpilogueDefaultEEEEEvvEEEEvNT_6ParamsE --------------------------
	.section	.nv.shared._ZN7cutlass13device_kernelINS_4gemm6kernel13GemmUniversalIN4cute5tupleIJiiiiEEENS1_10collective13CollectiveMmaINS1_34MainloopSm90TmaGmmaWarpSpecializedILi3ENS5_IJNS4_1CILi2EEENSA_ILi1EEESC_EEENS1_32KernelTmaWarpSpecializedPingpongEEENS5_IJNSA_ILi64EEENSA_ILi256EEESG_EEENS_10bfloat16_tENS5_IJlSC_lEEESJ_SK_NS4_8TiledMMAINS4_8MMA_AtomIJNS4_4SM904GMMA28MMA_64x256x16_F32BF16BF16_SSILNSO_5MajorE0ELSQ_0ELNSO_7ScaleInE1ELSR_1EEEEEENS4_6LayoutINS5_IJSC_SC_SC_EEENS5_IJNSA_ILi0EEESW_SW_EEEEENS5_IJNS4_10UnderscoreESZ_SZ_EEEEENS4_13SM90_TMA_LOADENS4_14ComposedLayoutINS4_7SwizzleILi3ELi4ELi3EEENS4_18smem_ptr_flag_bitsILi16EEENSU_INS5_IJNSA_ILi8EEESG_EEENS5_IJSG_SC_EEEEEEEvNS4_8identityENS4_23SM90_TMA_LOAD_MULTICASTES1C_vS1D_EENS_8epilogue10collective6detail29Sm90TmaWarpSpecializedAdapterINS1H_15DefaultEpilogueISJ_SK_SK_NS1G_6thread17LinearCombinationISJ_Li1EffLNS1L_9ScaleType4KindE0ELNS_15FloatRoundStyleE2ESJ_EENS1_15EpilogueDefaultEEEEEvvEEEEvNT_6ParamsE,"aw",@nobits
	.sectionflags	@""
	.align	16
	.zero		1024


//--------------------- .nv.shared.reserved.0     --------------------------
	.section	.nv.shared.reserved.0,"aw",@nobits
	.weak		__nv_reservedSMEM_offset_0_alias
	.size		__nv_reservedSMEM_offset_0_alias, 0, 0
	.other		__nv_reservedSMEM_offset_0_alias,@"STO_CUDA_RESERVED_SHARED STV_DEFAULT"
__nv_reservedSMEM_offset_0_alias:
	.zero		0


//--------------------- .nv.global                --------------------------
	.section	.nv.global,"aw",@nobits
.nv.global:
	.type		_ZN39_INTERNAL_89fabab7_4_k_cu_47a87a13_35784cute1_E,@object
	.size		_ZN39_INTERNAL_89fabab7_4_k_cu_47a87a13_35784cute1_E,(_ZN39_INTERNAL_89fabab7_4_k_cu_47a87a13_35784cuda3std3__45__cpo6cbeginE - _ZN39_INTERNAL_89fabab7_4_k_cu_47a87a13_35784cute1_E)
_ZN39_INTERNAL_89fabab7_4_k_cu_47a87a13_35784cute1_E:
	.zero		1
	.type		_ZN39_INTERNAL_89fabab7_4_k_cu_47a87a13_35784cuda3std3__45__cpo6cbeginE,@object
	.size		_ZN39_INTERNAL_89fabab7_4_k_cu_47a87a13_35784cuda3std3__45__cpo6cbeginE,(_ZN39_INTERNAL_89fabab7_4_k_cu_47a87a13_35784cuda3std3__48in_placeE - _ZN39_INTERNAL_89fabab7_4_k_cu_47a87a13_35784cuda3std3__45__cpo6cbeginE)
_ZN39_INTERNAL_89fabab7_4_k_cu_47a87a13_35784cuda3std3__45__cpo6cbeginE:
	.zero		1
	.type		_ZN39_INTERNAL_89fabab7_4_k_cu_47a87a13_35784cuda3std3__48in_placeE,@object
	.size		_ZN39_INTERNAL_89fabab7_4_k_cu_47a87a13_35784cuda3std3__48in_placeE,(_ZN39_INTERNAL_89fabab7_4_k_cu_47a87a13_35784cuda3std6ranges3__45__cpo9iter_moveE - _ZN39_INTERNAL_89fabab7_4_k_cu_47a87a13_35784cuda3std3__48in_placeE)
_ZN39_INTERNAL_89fabab7_4_k_cu_47a87a13_35784cuda3std3__48in_placeE:
	.zero		1
	.type		_ZN39_INTERNAL_89fabab7_4_k_cu_47a87a13_35784cuda3std6ranges3__45__cpo9iter_moveE,@object
	.size		_ZN39_INTERNAL_89fabab7_4_k_cu_47a87a13_35784cuda3std6ranges3__45__cpo9iter_moveE,(_ZN39_INTERNAL_89fabab7_4_k_cu_47a87a13_35784cuda3std3__45__cpo5beginE - _ZN39_INTERNAL_89fabab7_4_k_cu_47a87a13_35784cuda3std6ranges3__45__cpo9iter_moveE)
_ZN39_INTERNAL_89fabab7_4_k_cu_47a87a13_35784cuda3std6ranges3__45__cpo9iter_moveE:
	.zero		1
	.type		_ZN39_INTERNAL_89fabab7_4_k_cu_47a87a13_35784cuda3std3__45__cpo5beginE,@object
	.size		_ZN39_INTERNAL_89fabab7_4_k_cu_47a87a13_35784cuda3std3__45__cpo5beginE,(_ZN39_INTERNAL_89fabab7_4_k_cu_47a87a13_35784cuda3std3__441_GLOBAL__N__89fabab7_4_k_cu_47a87a13_35786ignoreE - _ZN39_INTERNAL_89fabab7_4_k_cu_47a87a13_35784cuda3std3__45__cpo5beginE)
_ZN39_INTERNAL_89fabab7_4_k_cu_47a87a13_35784cuda3std3__45__cpo5beginE:
	.zero		1
	.type		_ZN39_INTERNAL_89fabab7_4_k_cu_47a87a13_35784cuda3std3__441_GLOBAL__N__89fabab7_4_k_cu_47a87a13_35786ignoreE,@object
	.size		_ZN39_INTERNAL_89fabab7_4_k_cu_47a87a13_35784cuda3std3__441_GLOBAL__N__89fabab7_4_k_cu_47a87a13_35786ignoreE,(_ZN39_INTERNAL_89fabab7_4_k_cu_47a87a13_35784cute7productE - _ZN39_INTERNAL_89fabab7_4_k_cu_47a87a13_35784cuda3std3__441_GLOBAL__N__89fabab7_4_k_cu_47a87a13_35786ignoreE)
_ZN39_INTERNAL_89fabab7_4_k_cu_47a87a13_35784cuda3std3__441_GLOBAL__N__89fabab7_4_k_cu_47a87a13_35786ignoreE:
	.zero		1
	.type		_ZN39_INTERNAL_89fabab7_4_k_cu_47a87a13_35784cute7productE,@object
	.size		_ZN39_INTERNAL_89fabab7_4_k_cu_47a87a13_35784cute7productE,(_ZN39_INTERNAL_89fabab7_4_k_cu_47a87a13_35784cuda3std3__45__cpo3endE - _ZN39_INTERNAL_89fabab7_4_k_cu_47a87a13_35784cute7productE)
_ZN39_INTERNAL_89fabab7_4_k_cu_47a87a13_35784cute7productE:
	.zero		1
	.type		_ZN39_INTERNAL_89fabab7_4_k_cu_47a87a13_35784cuda3std3__45__cpo3endE,@object
	.size		_ZN39_INTERNAL_89fabab7_4_k_cu_47a87a13_35784cuda3std3__45__cpo3endE,(_ZN39_INTERNAL_89fabab7_4_k_cu_47a87a13_35784cuda3std3__419piecewise_constructE - _ZN39_INTERNAL_89fabab7_4_k_cu_47a87a13_35784cuda3std3__45__cpo3endE)
_ZN39_INTERNAL_89fabab7_4_k_cu_47a87a13_35784cuda3std3__45__cpo3endE:
	.zero		1
	.type		_ZN39_INTERNAL_89fabab7_4_k_cu_47a87a13_35784cuda3std3__419piecewise_constructE,@object
	.size		_ZN39_INTERNAL_89fabab7_4_k_cu_47a87a13_35784cuda3std3__419piecewise_constructE,(_ZN39_INTERNAL_89fabab7_4_k_cu_47a87a13_35784cuda3std3__45__cpo4cendE - _ZN39_INTERNAL_89fabab7_4_k_cu_47a87a13_35784cuda3std3__419piecewise_constructE)
_ZN39_INTERNAL_89fabab7_4_k_cu_47a87a13_35784cuda3std3__419piecewise_constructE:
	.zero		1
	.type		_ZN39_INTERNAL_89fabab7_4_k_cu_47a87a13_35784cuda3std3__45__cpo4cendE,@object
	.size		_ZN39_INTERNAL_89fabab7_4_k_cu_47a87a13_35784cuda3std3__45__cpo4cendE,(_ZN39_INTERNAL_89fabab7_4_k_cu_47a87a13_35784cuda3std6ranges3__45__cpo4swapE - _ZN39_INTERNAL_89fabab7_4_k_cu_47a87a13_35784cuda3std3__45__cpo4cendE)
_ZN39_INTERNAL_89fabab7_4_k_cu_47a87a13_35784cuda3std3__45__cpo4cendE:
	.zero		1
	.type		_ZN39_INTERNAL_89fabab7_4_k_cu_47a87a13_35784cuda3std6ranges3__45__cpo4swapE,@object
	.size		_ZN39_INTERNAL_89fabab7_4_k_cu_47a87a13_35784cuda3std6ranges3__45__cpo4swapE,(.L_8 - _ZN39_INTERNAL_89fabab7_4_k_cu_47a87a13_35784cuda3std6ranges3__45__cpo4swapE)
_ZN39_INTERNAL_89fabab7_4_k_cu_47a87a13_35784cuda3std6ranges3__45__cpo4swapE:
	.zero		1
.L_8:


//--------------------- .nv.constant0._ZN7cutlass13device_kernelINS_4gemm6kernel13GemmUniversalIN4cute5tupleIJiiiiEEENS1_10collective13CollectiveMmaINS1_34MainloopSm90TmaGmmaWarpSpecializedILi3ENS5_IJNS4_1CILi2EEENSA_ILi1EEESC_EEENS1_32KernelTmaWarpSpecializedPingpongEEENS5_IJNSA_ILi64EEENSA_ILi256EEESG_EEENS_10bfloat16_tENS5_IJlSC_lEEESJ_SK_NS4_8TiledMMAINS4_8MMA_AtomIJNS4_4SM904GMMA28MMA_64x256x16_F32BF16BF16_SSILNSO_5MajorE0ELSQ_0ELNSO_7ScaleInE1ELSR_1EEEEEENS4_6LayoutINS5_IJSC_SC_SC_EEENS5_IJNSA_ILi0EEESW_SW_EEEEENS5_IJNS4_10UnderscoreESZ_SZ_EEEEENS4_13SM90_TMA_LOADENS4_14ComposedLayoutINS4_7SwizzleILi3ELi4ELi3EEENS4_18smem_ptr_flag_bitsILi16EEENSU_INS5_IJNSA_ILi8EEESG_EEENS5_IJSG_SC_EEEEEEEvNS4_8identityENS4_23SM90_TMA_LOAD_MULTICASTES1C_vS1D_EENS_8epilogue10collective6detail29Sm90TmaWarpSpecializedAdapterINS1H_15DefaultEpilogueISJ_SK_SK_NS1G_6thread17LinearCombinationISJ_Li1EffLNS1L_9ScaleType4KindE0ELNS_15FloatRoundStyleE2ESJ_EENS1_15EpilogueDefaultEEEEEvvEEEEvNT_6ParamsE --------------------------
	.section	.nv.constant0._ZN7cutlass13device_kernelINS_4gemm6kernel13GemmUniversalIN4cute5tupleIJiiiiEEENS1_10collective13CollectiveMmaINS1_34MainloopSm90TmaGmmaWarpSpecializedILi3ENS5_IJNS4_1CILi2EEENSA_ILi1EEESC_EEENS1_32KernelTmaWarpSpecializedPingpongEEENS5_IJNSA_ILi64EEENSA_ILi256EEESG_EEENS_10bfloat16_tENS5_IJlSC_lEEESJ_SK_NS4_8TiledMMAINS4_8MMA_AtomIJNS4_4SM904GMMA28MMA_64x256x16_F32BF16BF16_SSILNSO_5MajorE0ELSQ_0ELNSO_7ScaleInE1ELSR_1EEEEEENS4_6LayoutINS5_IJSC_SC_SC_EEENS5_IJNSA_ILi0EEESW_SW_EEEEENS5_IJNS4_10UnderscoreESZ_SZ_EEEEENS4_13SM90_TMA_LOADENS4_14ComposedLayoutINS4_7SwizzleILi3ELi4ELi3EEENS4_18smem_ptr_flag_bitsILi16EEENSU_INS5_IJNSA_ILi8EEESG_EEENS5_IJSG_SC_EEEEEEEvNS4_8identityENS4_23SM90_TMA_LOAD_MULTICASTES1C_vS1D_EENS_8epilogue10collective6detail29Sm90TmaWarpSpecializedAdapterINS1H_15DefaultEpilogueISJ_SK_SK_NS1G_6thread17LinearCombinationISJ_Li1EffLNS1L_9ScaleType4KindE0ELNS_15FloatRoundStyleE2ESJ_EENS1_15EpilogueDefaultEEEEEvvEEEEvNT_6ParamsE,"a",@progbits
	.sectionflags	@""
	.align	4
.nv.constant0._ZN7cutlass13device_kernelINS_4gemm6kernel13GemmUniversalIN4cute5tupleIJiiiiEEENS1_10collective13CollectiveMmaINS1_34MainloopSm90TmaGmmaWarpSpecializedILi3ENS5_IJNS4_1CILi2EEENSA_ILi1EEESC_EEENS1_32KernelTmaWarpSpecializedPingpongEEENS5_IJNSA_ILi64EEENSA_ILi256EEESG_EEENS_10bfloat16_tENS5_IJlSC_lEEESJ_SK_NS4_8TiledMMAINS4_8MMA_AtomIJNS4_4SM904GMMA28MMA_64x256x16_F32BF16BF16_SSILNSO_5MajorE0ELSQ_0ELNSO_7ScaleInE1ELSR_1EEEEEENS4_6LayoutINS5_IJSC_SC_SC_EEENS5_IJNSA_ILi0EEESW_SW_EEEEENS5_IJNS4_10UnderscoreESZ_SZ_EEEEENS4_13SM90_TMA_LOADENS4_14ComposedLayoutINS4_7SwizzleILi3ELi4ELi3EEENS4_18smem_ptr_flag_bitsILi16EEENSU_INS5_IJNSA_ILi8EEESG_EEENS5_IJSG_SC_EEEEEEEvNS4_8identityENS4_23SM90_TMA_LOAD_MULTICASTES1C_vS1D_EENS_8epilogue10collective6detail29Sm90TmaWarpSpecializedAdapterINS1H_15DefaultEpilogueISJ_SK_SK_NS1G_6thread17LinearCombinationISJ_Li1EffLNS1L_9ScaleType4KindE0ELNS_15FloatRoundStyleE2ESJ_EENS1_15EpilogueDefaultEEEEEvvEEEEvNT_6ParamsE:
	.zero		1664


//--------------------- SYMBOLS --------------------------

	.type		.nv.reservedSmem.offset0,@object
	.size		.nv.reservedSmem.offset0,0x4
	.type		__assertfail,@function
